	.headerflags	@"EF_CUDA_TEXMODE_UNIFIED EF_CUDA_64BIT_ADDRESS EF_CUDA_SM75 EF_CUDA_VIRTUAL_SM(EF_CUDA_SM75)"
	.elftype	@"ET_EXEC"


//--------------------- .nv.info                  --------------------------
	.section	.nv.info,"",@"SHT_CUDA_INFO"
	.align	4


	//----- nvinfo : EIATTR_REGCOUNT
	.align		4
        /*0000*/ 	.byte	0x04, 0x2f
        /*0002*/ 	.short	(.L_1 - .L_0)
	.align		4
.L_0:
        /*0004*/ 	.word	index@(correlate)
        /*0008*/ 	.word	0x000000ff


	//----- nvinfo : EIATTR_MAX_STACK_SIZE
	.align		4
.L_1:
        /*000c*/ 	.byte	0x04, 0x23
        /*000e*/ 	.short	(.L_3 - .L_2)
	.align		4
.L_2:
        /*0010*/ 	.word	index@($correlate$__cuda_sm20_sqrt_rn_f32_slowpath)
        /*0014*/ 	.word	0x00000000


	//----- nvinfo : EIATTR_MIN_STACK_SIZE
	.align		4
.L_3:
        /*0018*/ 	.byte	0x04, 0x12
        /*001a*/ 	.short	(.L_5 - .L_4)
	.align		4
.L_4:
        /*001c*/ 	.word	index@($correlate$__cuda_sm20_sqrt_rn_f32_slowpath)
        /*0020*/ 	.word	0x00000000


	//----- nvinfo : EIATTR_FRAME_SIZE
	.align		4
.L_5:
        /*0024*/ 	.byte	0x04, 0x11
        /*0026*/ 	.short	(.L_7 - .L_6)
	.align		4
.L_6:
        /*0028*/ 	.word	index@($correlate$__cuda_sm20_sqrt_rn_f32_slowpath)
        /*002c*/ 	.word	0x00000000


	//----- nvinfo : EIATTR_MAX_STACK_SIZE
	.align		4
.L_7:
        /*0030*/ 	.byte	0x04, 0x23
        /*0032*/ 	.short	(.L_9 - .L_8)
	.align		4
.L_8:
        /*0034*/ 	.word	index@(correlate)
        /*0038*/ 	.word	0x00000000


	//----- nvinfo : EIATTR_MIN_STACK_SIZE
	.align		4
.L_9:
        /*003c*/ 	.byte	0x04, 0x12
        /*003e*/ 	.short	(.L_11 - .L_10)
	.align		4
.L_10:
        /*0040*/ 	.word	index@(correlate)
        /*0044*/ 	.word	0x00000090


	//----- nvinfo : EIATTR_FRAME_SIZE
	.align		4
.L_11:
        /*0048*/ 	.byte	0x04, 0x11
        /*004a*/ 	.short	(.L_13 - .L_12)
	.align		4
.L_12:
        /*004c*/ 	.word	index@(correlate)
        /*0050*/ 	.word	0x00000090
.L_13:


//--------------------- .nv.info.correlate        --------------------------
	.section	.nv.info.correlate,"",@"SHT_CUDA_INFO"
	.align	4


	//----- nvinfo : EIATTR_PARAM_CBANK
	.align		4
        /*0000*/ 	.byte	0x04, 0x0a
        /*0002*/ 	.short	(.L_15 - .L_14)
	.align		4
.L_14:
        /*0004*/ 	.word	index@(.nv.constant0.correlate)
        /*0008*/ 	.short	0x0160
        /*000a*/ 	.short	0x0010


	//----- nvinfo : EIATTR_CBANK_PARAM_SIZE
	.align		4
.L_15:
        /*000c*/ 	.byte	0x03, 0x19
        /*000e*/ 	.short	0x0010


	//----- nvinfo : EIATTR_KPARAM_INFO
	.align		4
        /*0010*/ 	.byte	0x04, 0x17
        /*0012*/ 	.short	(.L_17 - .L_16)
.L_16:
        /*0014*/ 	.word	0x00000000
        /*0018*/ 	.short	0x0001
        /*001a*/ 	.short	0x0008
        /*001c*/ 	.byte	0x00, 0xf0, 0x21, 0x00


	//----- nvinfo : EIATTR_KPARAM_INFO
	.align		4
.L_17:
        /*0020*/ 	.byte	0x04, 0x17
        /*0022*/ 	.short	(.L_19 - .L_18)
.L_18:
        /*0024*/ 	.word	0x00000000
        /*0028*/ 	.short	0x0000
        /*002a*/ 	.short	0x0000
        /*002c*/ 	.byte	0x00, 0xf0, 0x21, 0x00


	//----- nvinfo : EIATTR_WMMA_USED
	.align		4
.L_19:
        /*0030*/ 	.byte	0x01, 0x2b
	.zero		2


	//----- nvinfo : EIATTR_MAXREG_COUNT
	.align		4
        /*0034*/ 	.byte	0x03, 0x1b
        /*0036*/ 	.short	0x00ff


	//----- nvinfo : EIATTR_EXIT_INSTR_OFFSETS
	.align		4
        /*0038*/ 	.byte	0x04, 0x1c
        /*003a*/ 	.short	(.L_21 - .L_20)


	//   ....[0]....
.L_20:
        /*003c*/ 	.word	0x00002d10


	//   ....[1]....
        /*0040*/ 	.word	0x00006750


	//   ....[2]....
        /*0044*/ 	.word	0x00009610


	//   ....[3]....
        /*0048*/ 	.word	0x00009670


	//----- nvinfo : EIATTR_MAX_THREADS
	.align		4
.L_21:
        /*004c*/ 	.byte	0x04, 0x05
        /*004e*/ 	.short	(.L_23 - .L_22)
.L_22:
        /*0050*/ 	.word	0x00000080
        /*0054*/ 	.word	0x00000001
        /*0058*/ 	.word	0x00000001


	//----- nvinfo : EIATTR_CRS_STACK_SIZE
	.align		4
.L_23:
        /*005c*/ 	.byte	0x04, 0x1e
        /*005e*/ 	.short	(.L_25 - .L_24)
.L_24:
        /*0060*/ 	.word	0x00000000
.L_25:


//--------------------- .nv.constant0.correlate   --------------------------
	.section	.nv.constant0.correlate,"a",@progbits
	.align	4
.nv.constant0.correlate:
	.zero		368


//--------------------- .text.correlate           --------------------------
	.section	.text.correlate,"ax",@progbits
	.sectionflags	@"SHF_BARRIERS=1"
	.sectioninfo	@"SHI_REGISTERS=255"
	.align	128
        .global         correlate
        .type           correlate,@function
        .size           correlate,(.L_x_28 - correlate)
        .other          correlate,@"STO_CUDA_ENTRY STV_DEFAULT"
correlate:
.text.correlate:
[----:B------:R-:W-:-:S08]  /*0000*/  IMAD.MOV.U32 R1, RZ, RZ, c[0x0][0x28] ;  /* 0x00000a00ff017624 */ /* 0x000fd000078e00ff */
[----:B------:R-:W0:Y:S01]  /*0010*/  S2UR UR4, SR_CTAID.X ;  /* 0x00000000000479c3 */ /* 0x000e220000002500 */
[----:B------:R-:W-:Y:S01]  /*0020*/  IADD3 R1, R1, -0x90, RZ ;  /* 0xffffff7001017810 */ /* 0x000fe20007ffe0ff */
[----:B0-----:R-:W0:Y:S02]  /*0030*/  I2F.U32 R0, UR4 ;  /* 0x0000000400007d06 */ /* 0x001e240008201000 */
[----:B0-----:R-:W-:-:S04]  /*0040*/  IADD3 R2, R0, -0xd000000, RZ ;  /* 0xf300000000027810 */ /* 0x001fc80007ffe0ff */
[----:B------:R-:W-:-:S12]  /*0050*/  ISETP.GT.U32.AND P0, PT, R2, 0x727fffff, PT ;  /* 0x727fffff0200780c */ /* 0x000fd80003f04070 */
[----:B------:R-:W-:Y:S05]  /*0060*/  @!P0 BRA `(.L_x_0) ;  /* 0x0000004000008947 */ /* 0x000fea0003800000 */
[----:B------:R-:W-:-:S08]  /*0070*/  MOV R4, 0x90 ;  /* 0x0000009000047802 */ /* 0x000fd00000000f00 */
[----:B------:R-:W-:Y:S05]  /*0080*/  CALL.REL.NOINC `($correlate$__cuda_sm20_sqrt_rn_f32_slowpath) ;  /* 0x000095f000007944 */ /* 0x000fea0003c00000 */
[----:B------:R-:W-:Y:S01]  /*0090*/  IMAD.MOV.U32 R2, RZ, RZ, R0 ;  /* 0x000000ffff027224 */ /* 0x000fe200078e0000 */
[----:B------:R-:W-:Y:S07]  /*00a0*/  BRA `(.L_x_1) ;  /* 0x0000006000007947 */ /* 0x000fee0003800000 */
.L_x_0:
[----:B------:R-:W0:Y:S02]  /*00b0*/  MUFU.RSQ R3, R0 ;  /* 0x0000000000037308 */ /* 0x000e240000001400 */
[----:B0-----:R-:W-:Y:S02]  /*00c0*/  FMUL.FTZ R5, R0, R3 ;  /* 0x0000000300057220 */ /* 0x001fe40000410000 */
[----:B------:R-:W-:Y:S02]  /*00d0*/  FMUL.FTZ R3, R3, 0.5 ;  /* 0x3f00000003037820 */ /* 0x000fe40000410000 */
[----:B------:R-:W-:-:S04]  /*00e0*/  FADD.FTZ R2, -R5, -RZ ;  /* 0x800000ff05027221 */ /* 0x000fc80000010100 */
[----:B------:R-:W-:-:S04]  /*00f0*/  FFMA R2, R5, R2, R0 ;  /* 0x0000000205027223 */ /* 0x000fc80000000000 */
[----:B------:R-:W-:-:S08]  /*0100*/  FFMA R2, R2, R3, R5 ;  /* 0x0000000302027223 */ /* 0x000fd00000000005 */
.L_x_1:
[----:B------:R-:W0:Y:S01]  /*0110*/  F2I.U32.TRUNC.NTZ R14, R2 ;  /* 0x00000002000e7305 */ /* 0x000e22000020f000 */
[----:B------:R-:W1:Y:S04]  /*0120*/  S2R R204, SR_TID.Z ;  /* 0x0000000000cc7919 */ /* 0x000e680000002300 */
[----:B------:R-:W2:Y:S04]  /*0130*/  S2R R195, SR_TID.Y ;  /* 0x0000000000c37919 */ /* 0x000ea80000002200 */
[----:B------:R-:W3:Y:S04]  /*0140*/  S2R R205, SR_TID.X ;  /* 0x0000000000cd7919 */ /* 0x000ee80000002100 */
[----:B------:R-:W1:Y:S01]  /*0150*/  S2R R206, SR_CTAID.Y ;  /* 0x0000000000ce7919 */ /* 0x000e620000002600 */
[----:B0-----:R-:W-:-:S02]  /*0160*/  IMAD.MOV R0, RZ, RZ, -R14 ;  /* 0x000000ffff007224 */ /* 0x001fc400078e0a0e */
[C---:B------:R-:W-:Y:S02]  /*0170*/  IMAD.SHL.U32 R194, R14.reuse, 0x40, RZ ;  /* 0x000000400ec27824 */ /* 0x040fe400078e00ff */
[----:B------:R-:W-:-:S04]  /*0180*/  IMAD R16, R14, R0, UR4 ;  /* 0x000000040e107e24 */ /* 0x000fc8000f8e0200 */
[----:B------:R-:W-:-:S05]  /*0190*/  IMAD.SHL.U32 R4, R16, 0x20, RZ ;  /* 0x0000002010047824 */ /* 0x000fca00078e00ff */
[----:B------:R-:W-:-:S03]  /*01a0*/  ISETP.NE.AND P0, PT, R4, R194, PT ;  /* 0x000000c20400720c */ /* 0x000fc60003f05270 */
[----:B------:R0:W-:Y:S09]  /*01b0*/  STL [R1+0x8], R4 ;  /* 0x0000080401007387 */ /* 0x0001f20000100800 */
[----:B------:R-:W-:Y:S05]  /*01c0*/  @!P0 BRA `(.L_x_2) ;  /* 0x00002b5000008947 */ /* 0x000fea0003800000 */
[----:B0123--:R-:W-:Y:S01]  /*01d0*/  IMAD R0, R204, c[0x0][0x4], R195 ;  /* 0x00000100cc007a24 */ /* 0x00ffe200078e02c3 */
[----:B------:R-:W-:Y:S01]  /*01e0*/  UMOV UR4, URZ ;  /* 0x0000003f00047c82 */ /* 0x000fe20008000000 */
[----:B------:R-:W-:-:S02]  /*01f0*/  IMAD.MOV.U32 R2, RZ, RZ, c[0x0][0x168] ;  /* 0x00005a00ff027624 */ /* 0x000fc400078e00ff */
[----:B------:R-:W-:Y:S02]  /*0200*/  IMAD.MOV.U32 R3, RZ, RZ, c[0x0][0x16c] ;  /* 0x00005b00ff037624 */ /* 0x000fe400078e00ff */
[----:B------:R-:W-:Y:S02]  /*0210*/  IMAD R0, R0, 0x20, R205 ;  /* 0x0000002000007824 */ /* 0x000fe400078e02cd */
[----:B------:R-:W-:Y:S01]  /*0220*/  IMAD.WIDE.U32 R2, R206, 0x180000, R2 ;  /* 0x00180000ce027825 */ /* 0x000fe200078e0002 */
[----:B------:R-:W0:Y:S01]  /*0230*/  S2R R8, SR_LANEID ;  /* 0x0000000000087919 */ /* 0x000e220000000000 */
[----:B------:R-:W-:Y:S01]  /*0240*/  CS2R R150, SRZ ;  /* 0x0000000000967805 */ /* 0x000fe2000001ff00 */
[--C-:B------:R-:W-:Y:S01]  /*0250*/  SHF.R.U32.HI R11, RZ, 0x2, R0.reuse ;  /* 0x00000002ff0b7819 */ /* 0x100fe20000011600 */
[----:B------:R-:W-:Y:S01]  /*0260*/  IMAD.SHL.U32 R13, R0, 0x4, RZ ;  /* 0x00000004000d7824 */ /* 0x000fe200078e00ff */
[----:B------:R-:W-:Y:S02]  /*0270*/  SHF.R.U32.HI R117, RZ, 0x1, R0 ;  /* 0x00000001ff757819 */ /* 0x000fe40000011600 */
[----:B------:R-:W-:Y:S01]  /*0280*/  IADD3 R3, R3, UR4, RZ ;  /* 0x0000000403037c10 */ /* 0x000fe2000fffe0ff */
[--C-:B------:R-:W-:Y:S01]  /*0290*/  IMAD.IADD R5, R194, 0x1, R11.reuse ;  /* 0x00000001c2057824 */ /* 0x100fe200078e020b */
[----:B------:R-:W-:Y:S01]  /*02a0*/  CS2R R148, SRZ ;  /* 0x0000000000947805 */ /* 0x000fe2000001ff00 */
[----:B------:R-:W-:Y:S01]  /*02b0*/  IMAD.IADD R7, R4, 0x1, R11 ;  /* 0x0000000104077824 */ /* 0x000fe200078e020b */
[----:B------:R-:W-:-:S02]  /*02c0*/  SGXT.U32 R117, R117, 0x1 ;  /* 0x000000017575781a */ /* 0x000fc40000000000 */
[C---:B------:R-:W-:Y:S01]  /*02d0*/  IADD3 R9, R5.reuse, 0x20, RZ ;  /* 0x0000002005097810 */ /* 0x040fe20007ffe0ff */
[--C-:B------:R-:W-:Y:S01]  /*02e0*/  IMAD.WIDE.U32 R4, R5, 0x40, R2.reuse ;  /* 0x0000004005047825 */ /* 0x100fe200078e0002 */
[----:B------:R-:W-:Y:S01]  /*02f0*/  CS2R R146, SRZ ;  /* 0x0000000000927805 */ /* 0x000fe2000001ff00 */
[--C-:B------:R-:W-:Y:S01]  /*0300*/  IMAD.WIDE.U32 R6, R7, 0x40, R2.reuse ;  /* 0x0000004007067825 */ /* 0x100fe200078e0002 */
[----:B------:R-:W-:Y:S01]  /*0310*/  CS2R R144, SRZ ;  /* 0x0000000000907805 */ /* 0x000fe2000001ff00 */
[----:B------:R-:W-:Y:S01]  /*0320*/  IMAD.WIDE.U32 R2, R9, 0x40, R2 ;  /* 0x0000004009027825 */ /* 0x000fe200078e0002 */
[----:B------:R-:W-:Y:S01]  /*0330*/  CS2R R166, SRZ ;  /* 0x0000000000a67805 */ /* 0x000fe2000001ff00 */
[----:B------:R-:W-:Y:S01]  /*0340*/  CS2R R164, SRZ ;  /* 0x0000000000a47805 */ /* 0x000fe2000001ff00 */
[----:B------:R-:W-:Y:S01]  /*0350*/  CS2R R142, SRZ ;  /* 0x00000000008e7805 */ /* 0x000fe2000001ff00 */
[----:B------:R-:W-:Y:S01]  /*0360*/  IMAD.WIDE.U32 R4, R117, 0x20, R4 ;  /* 0x0000002075047825 */ /* 0x000fe200078e0004 */
[----:B------:R-:W-:Y:S01]  /*0370*/  CS2R R140, SRZ ;  /* 0x00000000008c7805 */ /* 0x000fe2000001ff00 */
[----:B------:R-:W-:Y:S01]  /*0380*/  CS2R R138, SRZ ;  /* 0x00000000008a7805 */ /* 0x000fe2000001ff00 */
[----:B------:R-:W-:Y:S01]  /*0390*/  CS2R R136, SRZ ;  /* 0x0000000000887805 */ /* 0x000fe2000001ff00 */
[----:B------:R-:W-:Y:S01]  /*03a0*/  LOP3.LUT R13, R13, 0x4, RZ, 0xe2, !PT ;  /* 0x000000040d0d7812 */ /* 0x000fe200078ee2ff */
[----:B------:R-:W-:Y:S01]  /*03b0*/  CS2R R134, SRZ ;  /* 0x0000000000867805 */ /* 0x000fe2000001ff00 */
[----:B------:R-:W-:Y:S01]  /*03c0*/  CS2R R132, SRZ ;  /* 0x0000000000847805 */ /* 0x000fe2000001ff00 */
[----:B------:R-:W-:Y:S01]  /*03d0*/  IMAD.WIDE.U32 R2, R117, 0x20, R2 ;  /* 0x0000002075027825 */ /* 0x000fe200078e0002 */
[----:B------:R-:W-:Y:S01]  /*03e0*/  CS2R R130, SRZ ;  /* 0x0000000000827805 */ /* 0x000fe2000001ff00 */
[----:B------:R-:W-:Y:S01]  /*03f0*/  CS2R R128, SRZ ;  /* 0x0000000000807805 */ /* 0x000fe2000001ff00 */
[----:B------:R-:W-:Y:S01]  /*0400*/  CS2R R126, SRZ ;  /* 0x00000000007e7805 */ /* 0x000fe2000001ff00 */
[----:B------:R-:W-:Y:S01]  /*0410*/  IMAD.WIDE.U32 R4, R13, 0x4, R4 ;  /* 0x000000040d047825 */ /* 0x000fe200078e0004 */
[----:B------:R-:W-:Y:S01]  /*0420*/  CS2R R124, SRZ ;  /* 0x00000000007c7805 */ /* 0x000fe2000001ff00 */
[----:B------:R-:W-:Y:S01]  /*0430*/  IMAD.WIDE.U32 R6, R117, 0x20, R6 ;  /* 0x0000002075067825 */ /* 0x000fe200078e0006 */
[----:B0-----:R-:W-:Y:S01]  /*0440*/  LOP3.LUT R8, R8, 0xf, RZ, 0xc0, !PT ;  /* 0x0000000f08087812 */ /* 0x001fe200078ec0ff */
[----:B------:R-:W-:Y:S01]  /*0450*/  CS2R R122, SRZ ;  /* 0x00000000007a7805 */ /* 0x000fe2000001ff00 */
[----:B------:R-:W-:Y:S01]  /*0460*/  CS2R R120, SRZ ;  /* 0x0000000000787805 */ /* 0x000fe2000001ff00 */
[----:B------:R-:W-:Y:S01]  /*0470*/  CS2R R114, SRZ ;  /* 0x0000000000727805 */ /* 0x000fe2000001ff00 */
[----:B------:R-:W-:Y:S01]  /*0480*/  CS2R R112, SRZ ;  /* 0x0000000000707805 */ /* 0x000fe2000001ff00 */
[C---:B------:R-:W-:Y:S01]  /*0490*/  IMAD.WIDE.U32 R2, R13.reuse, 0x4, R2 ;  /* 0x000000040d027825 */ /* 0x040fe200078e0002 */
[----:B------:R-:W-:Y:S01]  /*04a0*/  SHF.R.U32.HI R10, RZ, 0x3, R8 ;  /* 0x00000003ff0a7819 */ /* 0x000fe20000011608 */
[----:B------:R-:W-:Y:S01]  /*04b0*/  CS2R R108, SRZ ;  /* 0x00000000006c7805 */ /* 0x000fe2000001ff00 */
[----:B------:R-:W-:Y:S01]  /*04c0*/  CS2R R110, SRZ ;  /* 0x00000000006e7805 */ /* 0x000fe2000001ff00 */
[----:B------:R-:W-:Y:S01]  /*04d0*/  CS2R R104, SRZ ;  /* 0x0000000000687805 */ /* 0x000fe2000001ff00 */
[----:B------:R-:W-:Y:S01]  /*04e0*/  CS2R R106, SRZ ;  /* 0x00000000006a7805 */ /* 0x000fe2000001ff00 */
[----:B------:R-:W-:Y:S01]  /*04f0*/  IMAD.WIDE.U32 R6, R13, 0x4, R6 ;  /* 0x000000040d067825 */ /* 0x000fe200078e0006 */
[----:B------:R-:W-:Y:S01]  /*0500*/  CS2R R100, SRZ ;  /* 0x0000000000647805 */ /* 0x000fe2000001ff00 */
[----:B------:R0:W4:Y:S01]  /*0510*/  LDG.E.128.SYS R172, [R4] ;  /* 0x0000000004ac7381 */ /* 0x00012200001eed00 */
[----:B------:R-:W-:Y:S01]  /*0520*/  IMAD.SHL.U32 R17, R10, 0x8, RZ ;  /* 0x000000080a117824 */ /* 0x000fe200078e00ff */
[----:B------:R-:W-:Y:S01]  /*0530*/  CS2R R102, SRZ ;  /* 0x0000000000667805 */ /* 0x000fe2000001ff00 */
[----:B------:R-:W-:Y:S01]  /*0540*/  LOP3.LUT R12, R8, 0x7, RZ, 0xc0, !PT ;  /* 0x00000007080c7812 */ /* 0x000fe200078ec0ff */
[----:B------:R-:W-:Y:S01]  /*0550*/  IMAD.SHL.U32 R0, R0, 0x10, RZ ;  /* 0x0000001000007824 */ /* 0x000fe200078e00ff */
[----:B------:R-:W-:Y:S01]  /*0560*/  SHF.R.U32.HI R15, RZ, 0x4, R8 ;  /* 0x00000004ff0f7819 */ /* 0x000fe20000011608 */
[----:B------:R-:W-:Y:S01]  /*0570*/  CS2R R96, SRZ ;  /* 0x0000000000607805 */ /* 0x000fe2000001ff00 */
[----:B------:R-:W-:Y:S01]  /*0580*/  IMAD.MOV.U32 R9, RZ, RZ, 0x180000 ;  /* 0x00180000ff097424 */ /* 0x000fe200078e00ff */
[----:B------:R-:W-:Y:S01]  /*0590*/  CS2R R98, SRZ ;  /* 0x0000000000627805 */ /* 0x000fe2000001ff00 */
[----:B0-----:R-:W-:Y:S01]  /*05a0*/  IMAD.SHL.U32 R5, R10, 0x8, RZ ;  /* 0x000000080a057824 */ /* 0x001fe200078e00ff */
[----:B------:R-:W-:Y:S01]  /*05b0*/  CS2R R92, SRZ ;  /* 0x00000000005c7805 */ /* 0x000fe2000001ff00 */
[----:B------:R-:W-:Y:S01]  /*05c0*/  CS2R R94, SRZ ;  /* 0x00000000005e7805 */ /* 0x000fe2000001ff00 */
[----:B------:R0:W4:Y:S01]  /*05d0*/  LDG.E.128.SYS R168, [R2] ;  /* 0x0000000002a87381 */ /* 0x00012200001eed00 */
[--C-:B------:R-:W-:Y:S01]  /*05e0*/  LOP3.LUT R4, R17, 0x8, R12.reuse, 0xe2, !PT ;  /* 0x0000000811047812 */ /* 0x100fe200078ee20c */
[----:B------:R-:W-:Y:S01]  /*05f0*/  CS2R R160, SRZ ;  /* 0x0000000000a07805 */ /* 0x000fe2000001ff00 */
[----:B------:R-:W-:Y:S01]  /*0600*/  IMAD.WIDE.U32 R8, R206, R9, c[0x0][0x168] ;  /* 0x00005a00ce087625 */ /* 0x000fe200078e0009 */
[----:B------:R-:W-:Y:S01]  /*0610*/  LOP3.LUT R5, R5, 0x8, RZ, 0xe2, !PT ;  /* 0x0000000805057812 */ /* 0x000fe200078ee2ff */
[C---:B------:R-:W-:Y:S01]  /*0620*/  IMAD R12, R15.reuse, 0x8, R12 ;  /* 0x000000080f0c7824 */ /* 0x040fe200078e020c */
[----:B------:R-:W-:Y:S01]  /*0630*/  CS2R R162, SRZ ;  /* 0x0000000000a27805 */ /* 0x000fe2000001ff00 */
[----:B------:R-:W-:Y:S01]  /*0640*/  IMAD.SHL.U32 R15, R15, 0x8, RZ ;  /* 0x000000080f0f7824 */ /* 0x000fe200078e00ff */
[----:B------:R-:W-:Y:S01]  /*0650*/  CS2R R88, SRZ ;  /* 0x0000000000587805 */ /* 0x000fe2000001ff00 */
[----:B0-----:R-:W-:Y:S01]  /*0660*/  LOP3.LUT R2, R0, 0x20, RZ, 0xc0, !PT ;  /* 0x0000002000027812 */ /* 0x001fe200078ec0ff */
[----:B------:R-:W-:Y:S01]  /*0670*/  IMAD R3, R16, 0x20, R11 ;  /* 0x0000002010037824 */ /* 0x000fe200078e020b */
[----:B------:R-:W-:Y:S01]  /*0680*/  CS2R R90, SRZ ;  /* 0x00000000005a7805 */ /* 0x000fe2000001ff00 */
[----:B------:R0:W4:Y:S01]  /*0690*/  LDG.E.128.SYS R32, [R6] ;  /* 0x0000000006207381 */ /* 0x00012200001eed00 */
[----:B------:R-:W-:Y:S01]  /*06a0*/  CS2R R84, SRZ ;  /* 0x0000000000547805 */ /* 0x000fe2000001ff00 */
[----:B------:R-:W-:Y:S01]  /*06b0*/  CS2R R86, SRZ ;  /* 0x0000000000567805 */ /* 0x000fe2000001ff00 */
[----:B------:R-:W-:Y:S01]  /*06c0*/  IMAD R179, R11, 0x40, R2 ;  /* 0x000000400bb37824 */ /* 0x000fe200078e0202 */
[----:B------:R-:W-:Y:S01]  /*06d0*/  CS2R R80, SRZ ;  /* 0x0000000000507805 */ /* 0x000fe2000001ff00 */
[----:B------:R-:W-:Y:S01]  /*06e0*/  IMAD R15, R4, 0x10, R15 ;  /* 0x00000010040f7824 */ /* 0x000fe200078e020f */
[----:B------:R-:W-:Y:S01]  /*06f0*/  CS2R R82, SRZ ;  /* 0x0000000000527805 */ /* 0x000fe2000001ff00 */
[----:B------:R-:W-:-:S02]  /*0700*/  IMAD R12, R12, 0x18, R5 ;  /* 0x000000180c0c7824 */ /* 0x000fc400078e0205 */
[----:B0-----:R-:W-:Y:S01]  /*0710*/  IMAD R7, R14, 0x40, R11 ;  /* 0x000000400e077824 */ /* 0x001fe200078e020b */
[----:B------:R-:W-:Y:S01]  /*0720*/  CS2R R76, SRZ ;  /* 0x00000000004c7805 */ /* 0x000fe2000001ff00 */
[----:B------:R-:W-:Y:S02]  /*0730*/  IMAD.WIDE.U32 R2, R3, 0x40, RZ ;  /* 0x0000004003027825 */ /* 0x000fe400078e00ff */
[----:B------:R-:W-:Y:S01]  /*0740*/  IMAD.WIDE.U32 R4, R13, 0x4, RZ ;  /* 0x000000040d047825 */ /* 0x000fe200078e00ff */
[----:B------:R-:W-:Y:S01]  /*0750*/  CS2R R78, SRZ ;  /* 0x00000000004e7805 */ /* 0x000fe2000001ff00 */
[----:B------:R-:W-:Y:S01]  /*0760*/  IMAD R11, R11, 0x2, R117 ;  /* 0x000000020b0b7824 */ /* 0x000fe200078e0275 */
[----:B------:R-:W-:Y:S01]  /*0770*/  CS2R R72, SRZ ;  /* 0x0000000000487805 */ /* 0x000fe2000001ff00 */
[----:B------:R-:W-:Y:S01]  /*0780*/  IMAD.WIDE.U32 R116, R117, 0x20, R8 ;  /* 0x0000002075747825 */ /* 0x000fe200078e0008 */
[----:B------:R-:W-:Y:S01]  /*0790*/  IADD3 R9, R7, 0x20, RZ ;  /* 0x0000002007097810 */ /* 0x000fe20007ffe0ff */
[----:B------:R-:W-:Y:S01]  /*07a0*/  CS2R R74, SRZ ;  /* 0x00000000004a7805 */ /* 0x000fe2000001ff00 */
[----:B------:R-:W-:Y:S01]  /*07b0*/  CS2R R68, SRZ ;  /* 0x0000000000447805 */ /* 0x000fe2000001ff00 */
[----:B------:R-:W-:Y:S01]  /*07c0*/  CS2R R70, SRZ ;  /* 0x0000000000467805 */ /* 0x000fe2000001ff00 */
[----:B------:R-:W-:Y:S01]  /*07d0*/  IMAD.SHL.U32 R195, R195, 0x10, RZ ;  /* 0x00000010c3c37824 */ /* 0x000fe200078e00ff */
[----:B------:R-:W-:Y:S01]  /*07e0*/  LOP3.LUT R189, R2, R4, RZ, 0xfc, !PT ;  /* 0x0000000402bd7212 */ /* 0x000fe200078efcff */
[----:B------:R-:W-:Y:S01]  /*07f0*/  IMAD.MOV.U32 R180, RZ, RZ, 0xc0 ;  /* 0x000000c0ffb47424 */ /* 0x000fe200078e00ff */
[----:B------:R-:W-:Y:S01]  /*0800*/  LOP3.LUT R188, R3, R5, RZ, 0xfc, !PT ;  /* 0x0000000503bc7212 */ /* 0x000fe200078efcff */
[----:B------:R-:W-:Y:S01]  /*0810*/  CS2R R64, SRZ ;  /* 0x0000000000407805 */ /* 0x000fe2000001ff00 */
[--C-:B------:R-:W-:Y:S01]  /*0820*/  IMAD.WIDE.U32 R2, R9, 0x40, R4.reuse ;  /* 0x0000004009027825 */ /* 0x100fe200078e0004 */
[----:B------:R-:W-:Y:S01]  /*0830*/  CS2R R66, SRZ ;  /* 0x0000000000427805 */ /* 0x000fe2000001ff00 */
[----:B------:R-:W-:Y:S01]  /*0840*/  CS2R R156, SRZ ;  /* 0x00000000009c7805 */ /* 0x000fe2000001ff00 */
[----:B------:R-:W-:Y:S01]  /*0850*/  CS2R R158, SRZ ;  /* 0x00000000009e7805 */ /* 0x000fe2000001ff00 */
[----:B------:R-:W-:Y:S01]  /*0860*/  IMAD R180, R195, R180, 0x1000 ;  /* 0x00001000c3b47424 */ /* 0x000fe200078e02b4 */
[----:B------:R-:W-:Y:S01]  /*0870*/  CS2R R60, SRZ ;  /* 0x00000000003c7805 */ /* 0x000fe2000001ff00 */
[----:B------:R-:W-:Y:S01]  /*0880*/  CS2R R62, SRZ ;  /* 0x00000000003e7805 */ /* 0x000fe2000001ff00 */
[----:B------:R-:W-:Y:S01]  /*0890*/  CS2R R56, SRZ ;  /* 0x0000000000387805 */ /* 0x000fe2000001ff00 */
[----:B------:R-:W-:Y:S01]  /*08a0*/  IMAD.WIDE.U32 R4, R7, 0x40, R4 ;  /* 0x0000004007047825 */ /* 0x000fe200078e0004 */
[----:B------:R-:W-:Y:S01]  /*08b0*/  CS2R R58, SRZ ;  /* 0x00000000003a7805 */ /* 0x000fe2000001ff00 */
[----:B------:R-:W-:Y:S01]  /*08c0*/  IADD3 R187, P0, R2, 0x1000, RZ ;  /* 0x0000100002bb7810 */ /* 0x000fe20007f1e0ff */
[----:B------:R-:W-:Y:S01]  /*08d0*/  CS2R R52, SRZ ;  /* 0x0000000000347805 */ /* 0x000fe2000001ff00 */
[----:B------:R-:W-:Y:S01]  /*08e0*/  IMAD.SHL.U32 R118, R204, 0x800, RZ ;  /* 0x00000800cc767824 */ /* 0x000fe200078e00ff */
[C---:B------:R-:W-:Y:S01]  /*08f0*/  IADD3 R182, R180.reuse, 0x600, RZ ;  /* 0x00000600b4b67810 */ /* 0x040fe20007ffe0ff */
[----:B------:R-:W-:Y:S01]  /*0900*/  CS2R R54, SRZ ;  /* 0x0000000000367805 */ /* 0x000fe2000001ff00 */
[C---:B------:R-:W-:Y:S01]  /*0910*/  IADD3 R181, R180.reuse, 0x300, RZ ;  /* 0x00000300b4b57810 */ /* 0x040fe20007ffe0ff */
[----:B------:R-:W-:Y:S01]  /*0920*/  CS2R R48, SRZ ;  /* 0x0000000000307805 */ /* 0x000fe2000001ff00 */
[----:B------:R-:W-:Y:S01]  /*0930*/  IADD3 R183, R180, 0x900, RZ ;  /* 0x00000900b4b77810 */ /* 0x000fe20007ffe0ff */
[----:B------:R-:W-:Y:S01]  /*0940*/  CS2R R50, SRZ ;  /* 0x0000000000327805 */ /* 0x000fe2000001ff00 */
[----:B------:R-:W-:Y:S01]  /*0950*/  LOP3.LUT R0, R0, 0x10, RZ, 0xc0, !PT ;  /* 0x0000001000007812 */ /* 0x000fe200078ec0ff */
[----:B------:R-:W-:Y:S01]  /*0960*/  CS2R R44, SRZ ;  /* 0x00000000002c7805 */ /* 0x000fe2000001ff00 */
[----:B------:R-:W-:Y:S01]  /*0970*/  IMAD.X R186, RZ, RZ, R3, P0 ;  /* 0x000000ffffba7224 */ /* 0x000fe200000e0603 */
[----:B------:R-:W-:Y:S01]  /*0980*/  CS2R R46, SRZ ;  /* 0x00000000002e7805 */ /* 0x000fe2000001ff00 */
[----:B------:R-:W-:Y:S01]  /*0990*/  IADD3 R176, R118, 0x400, RZ ;  /* 0x0000040076b07810 */ /* 0x000fe20007ffe0ff */
[----:B------:R-:W-:Y:S01]  /*09a0*/  IMAD.U32 R182, R12, 0x2, R182 ;  /* 0x000000020cb67824 */ /* 0x000fe200078e00b6 */
[----:B------:R-:W-:Y:S01]  /*09b0*/  IADD3 R177, R118, 0x600, RZ ;  /* 0x0000060076b17810 */ /* 0x000fe20007ffe0ff */
[----:B------:R-:W-:Y:S01]  /*09c0*/  IMAD.U32 R180, R12, 0x2, R180 ;  /* 0x000000020cb47824 */ /* 0x000fe200078e00b4 */
[----:B------:R-:W-:Y:S01]  /*09d0*/  IADD3 R119, R118, 0x200, RZ ;  /* 0x0000020076777810 */ /* 0x000fe20007ffe0ff */
[----:B------:R-:W-:Y:S01]  /*09e0*/  IMAD.U32 R181, R12, 0x2, R181 ;  /* 0x000000020cb57824 */ /* 0x000fe200078e00b5 */
[----:B------:R-:W-:Y:S01]  /*09f0*/  IADD3 R185, P1, R4, 0x1000, RZ ;  /* 0x0000100004b97810 */ /* 0x000fe20007f3e0ff */
[----:B------:R-:W-:Y:S01]  /*0a00*/  IMAD.MOV.U32 R190, RZ, RZ, 0x18 ;  /* 0x00000018ffbe7424 */ /* 0x000fe200078e00ff */
[----:B------:R-:W-:Y:S01]  /*0a10*/  CS2R R40, SRZ ;  /* 0x0000000000287805 */ /* 0x000fe2000001ff00 */
[----:B------:R-:W-:Y:S01]  /*0a20*/  IADD3 R189, P0, R189, 0x1000, RZ ;  /* 0x00001000bdbd7810 */ /* 0x000fe20007f1e0ff */
[----:B------:R-:W-:Y:S01]  /*0a30*/  IMAD.U32 R183, R12, 0x2, R183 ;  /* 0x000000020cb77824 */ /* 0x000fe200078e00b7 */
[----:B------:R-:W-:Y:S01]  /*0a40*/  CS2R R42, SRZ ;  /* 0x00000000002a7805 */ /* 0x000fe2000001ff00 */
[----:B------:R-:W-:Y:S01]  /*0a50*/  CS2R R36, SRZ ;  /* 0x0000000000247805 */ /* 0x000fe2000001ff00 */
[--C-:B------:R-:W-:Y:S01]  /*0a60*/  IMAD.IADD R179, R179, 0x1, R0.reuse ;  /* 0x00000001b3b37824 */ /* 0x100fe200078e0200 */
[----:B------:R-:W-:Y:S01]  /*0a70*/  CS2R R38, SRZ ;  /* 0x0000000000267805 */ /* 0x000fe2000001ff00 */
[----:B------:R-:W-:Y:S01]  /*0a80*/  IMAD R178, R11, 0x60, R0 ;  /* 0x000000600bb27824 */ /* 0x000fe200078e0200 */
[----:B------:R-:W-:Y:S01]  /*0a90*/  CS2R R152, SRZ ;  /* 0x0000000000987805 */ /* 0x000fe2000001ff00 */
[----:B------:R-:W-:Y:S01]  /*0aa0*/  IMAD.MOV.U32 R0, RZ, RZ, R117 ;  /* 0x000000ffff007224 */ /* 0x000fe200078e0075 */
[----:B------:R-:W-:Y:S01]  /*0ab0*/  CS2R R154, SRZ ;  /* 0x00000000009a7805 */ /* 0x000fe2000001ff00 */
[----:B------:R-:W-:-:S02]  /*0ac0*/  IMAD R193, R190, 0x10, R180 ;  /* 0x00000010bec17824 */ /* 0x000fc400078e02b4 */
[C---:B------:R-:W-:Y:S02]  /*0ad0*/  IMAD R192, R190.reuse, 0x10, R181 ;  /* 0x00000010bec07824 */ /* 0x040fe400078e02b5 */
[----:B------:R-:W-:Y:S02]  /*0ae0*/  IMAD R191, R190, 0x10, R182 ;  /* 0x00000010bebf7824 */ /* 0x000fe400078e02b6 */
[C---:B------:R-:W-:Y:S02]  /*0af0*/  IMAD.U32 R176, R15.reuse, 0x2, R176 ;  /* 0x000000020fb07824 */ /* 0x040fe400078e00b0 */
[C---:B------:R-:W-:Y:S02]  /*0b00*/  IMAD.U32 R118, R15.reuse, 0x2, R118 ;  /* 0x000000020f767824 */ /* 0x040fe400078e0076 */
[C---:B------:R-:W-:Y:S02]  /*0b10*/  IMAD.U32 R119, R15.reuse, 0x2, R119 ;  /* 0x000000020f777824 */ /* 0x040fe400078e0077 */
[----:B------:R-:W-:-:S02]  /*0b20*/  IMAD.U32 R177, R15, 0x2, R177 ;  /* 0x000000020fb17824 */ /* 0x000fc400078e00b1 */
[----:B------:R-:W-:Y:S02]  /*0b30*/  IMAD.X R184, RZ, RZ, R5, P1 ;  /* 0x000000ffffb87224 */ /* 0x000fe400008e0605 */
[----:B------:R-:W-:Y:S02]  /*0b40*/  IMAD.MOV.U32 R117, RZ, RZ, RZ ;  /* 0x000000ffff757224 */ /* 0x000fe400078e00ff */
[----:B------:R-:W-:Y:S02]  /*0b50*/  IMAD.X R188, RZ, RZ, R188, P0 ;  /* 0x000000ffffbc7224 */ /* 0x000fe400000e06bc */
[----:B------:R-:W-:-:S08]  /*0b60*/  IMAD R190, R190, 0x10, R183 ;  /* 0x00000010bebe7824 */ /* 0x000fd000078e02b7 */
.L_x_4:
[----:B----4-:R-:W-:Y:S01]  /*0b70*/  LOP3.LUT R4, R35, 0x80000000, RZ, 0x3c, !PT ;  /* 0x8000000023047812 */ /* 0x010fe200078e3cff */
[----:B------:R-:W-:Y:S05]  /*0b80*/  BAR.SYNC 0x0 ;  /* 0x0000000000007b1d */ /* 0x000fea0000000000 */
[----:B-----5:R-:W-:Y:S01]  /*0b90*/  LOP3.LUT R5, R34, 0x80000000, RZ, 0x3c, !PT ;  /* 0x8000000022057812 */ /* 0x020fe200078e3cff */
[----:B------:R0:W-:Y:S01]  /*0ba0*/  STS.128 [R179], R172 ;  /* 0x000000acb3007388 */ /* 0x0001e20000000c00 */
[----:B------:R-:W-:-:S02]  /*0bb0*/  LOP3.LUT R2, R33, 0x80000000, RZ, 0x3c, !PT ;  /* 0x8000000021027812 */ /* 0x000fc400078e3cff */
[----:B------:R-:W-:Y:S01]  /*0bc0*/  LOP3.LUT R3, R32, 0x80000000, RZ, 0x3c, !PT ;  /* 0x8000000020037812 */ /* 0x000fe200078e3cff */
[----:B------:R0:W-:Y:S01]  /*0bd0*/  STS.128 [R179+0x800], R168 ;  /* 0x000800a8b3007388 */ /* 0x0001e20000000c00 */
[----:B------:R-:W-:Y:S02]  /*0be0*/  PRMT R7, R4, 0x1032, R35 ;  /* 0x0000103204077816 */ /* 0x000fe40000000023 */
[----:B------:R-:W-:Y:S01]  /*0bf0*/  PRMT R6, R5, 0x1032, R34 ;  /* 0x0000103205067816 */ /* 0x000fe20000000022 */
[----:B------:R0:W-:Y:S01]  /*0c00*/  STS.128 [R178+0x1000], R32 ;  /* 0x00100020b2007388 */ /* 0x0001e20000000c00 */
[----:B------:R-:W-:Y:S02]  /*0c10*/  PRMT R5, R2, 0x1032, R33 ;  /* 0x0000103202057816 */ /* 0x000fe40000000021 */
[----:B------:R-:W-:Y:S02]  /*0c20*/  PRMT R4, R3, 0x1032, R32 ;  /* 0x0000103203047816 */ /* 0x000fe40000000020 */
[----:B------:R-:W-:-:S06]  /*0c30*/  ISETP.NE.AND P0, PT, R117, 0x17f, PT ;  /* 0x0000017f7500780c */ /* 0x000fcc0003f05270 */
[----:B------:R0:W-:Y:S06]  /*0c40*/  STS.128 [R178+0x1030], R4 ;  /* 0x00103004b2007388 */ /* 0x0001ec0000000c00 */
[----:B------:R-:W-:Y:S05]  /*0c50*/  @!P0 BRA `(.L_x_3) ;  /* 0x0000009000008947 */ /* 0x000fea0003800000 */
[C---:B------:R-:W-:Y:S02]  /*0c60*/  IADD3 R2, P0, R116.reuse, R185, RZ ;  /* 0x000000b974027210 */ /* 0x040fe40007f1e0ff */
[C---:B0-----:R-:W-:Y:S02]  /*0c70*/  IADD3 R4, P1, R116.reuse, R187, RZ ;  /* 0x000000bb74047210 */ /* 0x041fe40007f3e0ff */
[----:B------:R-:W-:Y:S01]  /*0c80*/  IADD3 R6, P2, R116, R189, RZ ;  /* 0x000000bd74067210 */ /* 0x000fe20007f5e0ff */
[----:B------:R-:W-:-:S02]  /*0c90*/  IMAD.X R3, R0, 0x1, R184, P0 ;  /* 0x0000000100037824 */ /* 0x000fc400000e06b8 */
[C---:B------:R-:W-:Y:S02]  /*0ca0*/  IMAD.X R5, R0.reuse, 0x1, R186, P1 ;  /* 0x0000000100057824 */ /* 0x040fe400008e06ba */
[----:B------:R-:W-:-:S04]  /*0cb0*/  IMAD.X R7, R0, 0x1, R188, P2 ;  /* 0x0000000100077824 */ /* 0x000fc800010e06bc */
[----:B------:R0:W4:Y:S04]  /*0cc0*/  LDG.E.128.SYS R172, [R2] ;  /* 0x0000000002ac7381 */ /* 0x00012800001eed00 */
[----:B------:R0:W4:Y:S04]  /*0cd0*/  LDG.E.128.SYS R168, [R4] ;  /* 0x0000000004a87381 */ /* 0x00012800001eed00 */
[----:B------:R0:W4:Y:S02]  /*0ce0*/  LDG.E.128.SYS R32, [R6] ;  /* 0x0000000006207381 */ /* 0x00012400001eed00 */
.L_x_3:
[----:B------:R-:W-:Y:S05]  /*0cf0*/  BAR.SYNC 0x0 ;  /* 0x0000000000007b1d */ /* 0x000fea0000000000 */
[----:B------:R-:W-:Y:S01]  /*0d00*/  LDSM.16.M88.2 R30, [R118] ;  /* 0x00000000761e783b */ /* 0x000fe20000000100 */
[----:B------:R-:W-:-:S02]  /*0d10*/  IADD3 R117, R117, 0x1, RZ ;  /* 0x0000000175757810 */ /* 0x000fc40007ffe0ff */
[----:B------:R-:W-:Y:S01]  /*0d20*/  IADD3 R116, P1, R116, 0x1000, RZ ;  /* 0x0000100074747810 */ /* 0x000fe20007f3e0ff */
[----:B------:R-:W1:Y:S01]  /*0d30*/  LDSM.16.M88.2 R16, [R180] ;  /* 0x00000000b410783b */ /* 0x000e620000000100 */
[----:B------:R-:W-:-:S03]  /*0d40*/  ISETP.GE.U32.AND P0, PT, R117, 0x180, PT ;  /* 0x000001807500780c */ /* 0x000fc60003f06070 */
[----:B0-----:R-:W0:Y:S01]  /*0d50*/  LDSM.16.M88.2 R6, [R193] ;  /* 0x00000000c106783b */ /* 0x001e220000000100 */
[----:B------:R-:W-:-:S03]  /*0d60*/  IMAD.X R0, RZ, RZ, R0, P1 ;  /* 0x000000ffff007224 */ /* 0x000fc600008e0600 */
[----:B------:R-:W2:Y:S04]  /*0d70*/  LDSM.16.M88.2 R26, [R118+0x10] ;  /* 0x00001000761a783b */ /* 0x000ea80000000100 */
[----:B------:R-:W3:Y:S04]  /*0d80*/  LDSM.16.M88.2 R20, [R181] ;  /* 0x00000000b514783b */ /* 0x000ee80000000100 */
[----:B------:R-:W2:Y:S04]  /*0d90*/  LDSM.16.M88.2 R24, [R192] ;  /* 0x00000000c018783b */ /* 0x000ea80000000100 */
[----:B------:R-:W3:Y:S01]  /*0da0*/  LDSM.16.M88.2 R22, [R182] ;  /* 0x00000000b616783b */ /* 0x000ee20000000100 */
[----:B-1----:R-:W5:-:S03]  /*0db0*/  HMMA.1688.F32 R8, R30, R16, R112 ;  /* 0x000000101e08723c */ /* 0x002f460000001070 */
[----:B------:R-:W1:Y:S04]  /*0dc0*/  LDSM.16.M88.2 R18, [R191] ;  /* 0x00000000bf12783b */ /* 0x000e680000000100 */
[----:B------:R-:W1:Y:S01]  /*0dd0*/  LDSM.16.M88.2 R4, [R183] ;  /* 0x00000000b704783b */ /* 0x000e620000000100 */
[----:B0-----:R-:W5:-:S03]  /*0de0*/  HMMA.1688.F32 R12, R30, R6, R120 ;  /* 0x000000061e0c723c */ /* 0x001f460000001078 */
[----:B------:R-:W0:Y:S04]  /*0df0*/  LDSM.16.M88.2 R2, [R190] ;  /* 0x00000000be02783b */ /* 0x000e280000000100 */
[----:B------:R-:W0:Y:S01]  /*0e00*/  LDSM.16.M88.2 R28, [R119] ;  /* 0x00000000771c783b */ /* 0x000e220000000100 */
[----:B--2--5:R-:W-:-:S08]  /*0e10*/  HMMA.1688.F32 R112, R26, R17, R8 ;  /* 0x000000111a70723c */ /* 0x024fd00000001008 */
[----:B------:R-:W-:-:S08]  /*0e20*/  HMMA.1688.F32 R120, R26, R7, R12 ;  /* 0x000000071a78723c */ /* 0x000fd0000000100c */
[----:B---3--:R-:W5:-:S08]  /*0e30*/  HMMA.1688.F32 R8, R30, R20, R124 ;  /* 0x000000141e08723c */ /* 0x008f50000000107c */
[----:B------:R-:W5:-:S08]  /*0e40*/  HMMA.1688.F32 R12, R30, R24, R128 ;  /* 0x000000181e0c723c */ /* 0x000f500000001080 */
[----:B-----5:R-:W-:-:S08]  /*0e50*/  HMMA.1688.F32 R124, R26, R21, R8 ;  /* 0x000000151a7c723c */ /* 0x020fd00000001008 */
[----:B------:R-:W-:-:S08]  /*0e60*/  HMMA.1688.F32 R128, R26, R25, R12 ;  /* 0x000000191a80723c */ /* 0x000fd0000000100c */
[----:B------:R-:W5:-:S08]  /*0e70*/  HMMA.1688.F32 R8, R30, R22, R132 ;  /* 0x000000161e08723c */ /* 0x000f500000001084 */
[----:B-1----:R-:W5:-:S08]  /*0e80*/  HMMA.1688.F32 R12, R30, R18, R136 ;  /* 0x000000121e0c723c */ /* 0x002f500000001088 */
[----:B-----5:R-:W-:-:S08]  /*0e90*/  HMMA.1688.F32 R132, R26, R23, R8 ;  /* 0x000000171a84723c */ /* 0x020fd00000001008 */
[----:B------:R-:W-:-:S08]  /*0ea0*/  HMMA.1688.F32 R136, R26, R19, R12 ;  /* 0x000000131a88723c */ /* 0x000fd0000000100c */
[----:B------:R-:W5:-:S08]  /*0eb0*/  HMMA.1688.F32 R8, R30, R4, R140 ;  /* 0x000000041e08723c */ /* 0x000f50000000108c */
[----:B0-----:R5:W5:-:S06]  /*0ec0*/  HMMA.1688.F32 R12, R30, R2, R164 ;  /* 0x000000021e0c723c */ /* 0x001b4c00000010a4 */
[----:B-----5:R-:W0:Y:S02]  /*0ed0*/  LDSM.16.M88.2 R30, [R119+0x10] ;  /* 0x00001000771e783b */ /* 0x020e240000000100 */
[----:B------:R-:W-:-:S08]  /*0ee0*/  HMMA.1688.F32 R140, R26, R5, R8 ;  /* 0x000000051a8c723c */ /* 0x000fd00000001008 */
[----:B------:R5:W-:-:S06]  /*0ef0*/  HMMA.1688.F32 R164, R26, R3, R12 ;  /* 0x000000031aa4723c */ /* 0x000bcc000000100c */
[----:B-----5:R-:W1:Y:S02]  /*0f00*/  LDSM.16.M88.2 R26, [R176] ;  /* 0x00000000b01a783b */ /* 0x020e640000000100 */
[----:B------:R-:W5:-:S08]  /*0f10*/  HMMA.1688.F32 R8, R28, R16, R144 ;  /* 0x000000101c08723c */ /* 0x000f500000001090 */
[----:B------:R-:W5:-:S08]  /*0f20*/  HMMA.1688.F32 R12, R28, R6, R148 ;  /* 0x000000061c0c723c */ /* 0x000f500000001094 */
[----:B0----5:R-:W-:-:S08]  /*0f30*/  HMMA.1688.F32 R144, R30, R17, R8 ;  /* 0x000000111e90723c */ /* 0x021fd00000001008 */
[----:B------:R-:W-:-:S08]  /*0f40*/  HMMA.1688.F32 R148, R30, R7, R12 ;  /* 0x000000071e94723c */ /* 0x000fd0000000100c */
[----:B------:R-:W5:-:S08]  /*0f50*/  HMMA.1688.F32 R8, R28, R20, R108 ;  /* 0x000000141c08723c */ /* 0x000f50000000106c */
[----:B------:R-:W5:-:S08]  /*0f60*/  HMMA.1688.F32 R12, R28, R24, R104 ;  /* 0x000000181c0c723c */ /* 0x000f500000001068 */
[----:B-----5:R-:W-:-:S08]  /*0f70*/  HMMA.1688.F32 R108, R30, R21, R8 ;  /* 0x000000151e6c723c */ /* 0x020fd00000001008 */
[----:B------:R-:W-:-:S08]  /*0f80*/  HMMA.1688.F32 R104, R30, R25, R12 ;  /* 0x000000191e68723c */ /* 0x000fd0000000100c */
[----:B------:R-:W5:-:S08]  /*0f90*/  HMMA.1688.F32 R8, R28, R22, R100 ;  /* 0x000000161c08723c */ /* 0x000f500000001064 */
[----:B------:R-:W5:-:S08]  /*0fa0*/  HMMA.1688.F32 R12, R28, R18, R96 ;  /* 0x000000121c0c723c */ /* 0x000f500000001060 */
[----:B-----5:R-:W-:-:S08]  /*0fb0*/  HMMA.1688.F32 R100, R30, R23, R8 ;  /* 0x000000171e64723c */ /* 0x020fd00000001008 */
[----:B------:R-:W-:-:S08]  /*0fc0*/  HMMA.1688.F32 R96, R30, R19, R12 ;  /* 0x000000131e60723c */ /* 0x000fd0000000100c */
[----:B------:R-:W5:-:S08]  /*0fd0*/  HMMA.1688.F32 R8, R28, R4, R92 ;  /* 0x000000041c08723c */ /* 0x000f50000000105c */
[----:B------:R5:W5:-:S06]  /*0fe0*/  HMMA.1688.F32 R12, R28, R2, R160 ;  /* 0x000000021c0c723c */ /* 0x000b4c00000010a0 */
[----:B-----5:R-:W0:Y:S02]  /*0ff0*/  LDSM.16.M88.2 R28, [R176+0x10] ;  /* 0x00001000b01c783b */ /* 0x020e240000000100 */
[----:B------:R-:W-:-:S08]  /*1000*/  HMMA.1688.F32 R92, R30, R5, R8 ;  /* 0x000000051e5c723c */ /* 0x000fd00000001008 */
[----:B------:R5:W-:-:S06]  /*1010*/  HMMA.1688.F32 R160, R30, R3, R12 ;  /* 0x000000031ea0723c */ /* 0x000bcc000000100c */
[----:B-----5:R-:W2:Y:S02]  /*1020*/  LDSM.16.M88.2 R30, [R177] ;  /* 0x00000000b11e783b */ /* 0x020ea40000000100 */
[----:B-1----:R-:W5:-:S08]  /*1030*/  HMMA.1688.F32 R8, R26, R16, R88 ;  /* 0x000000101a08723c */ /* 0x002f500000001058 */
        /* <DEDUP_REMOVED lines=15> */
[----:B------:R-:W-:-:S08]  /*1130*/  HMMA.1688.F32 R156, R28, R3, R12 ;  /* 0x000000031c9c723c */ /* 0x000fd0000000100c */
[----:B--2---:R-:W5:-:S08]  /*1140*/  HMMA.1688.F32 R8, R30, R16, R60 ;  /* 0x000000101e08723c */ /* 0x004f50000000103c */
        /* <DEDUP_REMOVED lines=12> */
[----:B------:R-:W5:-:S08]  /*1210*/  HMMA.1688.F32 R12, R30, R2, R152 ;  /* 0x000000021e0c723c */ /* 0x000f500000001098 */
[----:B-----5:R5:W5:-:S08]  /*1220*/  HMMA.1688.F32 R36, R26, R5, R8 ;  /* 0x000000051a24723c */ /* 0x020b500000001008 */
[----:B------:R5:W5:Y:S01]  /*1230*/  HMMA.1688.F32 R152, R26, R3, R12 ;  /* 0x000000031a98723c */ /* 0x000b62000000100c */
[----:B------:R-:W-:-:S13]  /*1240*/  @!P0 BRA `(.L_x_4) ;  /* 0xfffff92000008947 */ /* 0x000fda000383ffff */
[----:B------:R-:W2:Y:S01]  /*1250*/  LDL.LU R196, [R1+0x8] ;  /* 0x0000080001c47983 */ /* 0x000ea20000300800 */
[--C-:B-----5:R-:W-:Y:S01]  /*1260*/  SHF.R.U32.HI R5, RZ, 0x3, R205.reuse ;  /* 0x00000003ff057819 */ /* 0x120fe200000116cd */
[----:B------:R-:W-:Y:S01]  /*1270*/  IMAD R194, R204, 0x20, R194 ;  /* 0x00000020ccc27824 */ /* 0x000fe200078e02c2 */
[----:B------:R-:W-:Y:S01]  /*1280*/  SHF.R.U32.HI R0, RZ, 0x1, R205 ;  /* 0x00000001ff007819 */ /* 0x000fe200000116cd */
[----:B------:R-:W-:Y:S01]  /*1290*/  IMAD.MOV.U32 R2, RZ, RZ, c[0x0][0x160] ;  /* 0x00005800ff027624 */ /* 0x000fe200078e00ff */
[----:B------:R-:W-:Y:S01]  /*12a0*/  SGXT.U32 R5, R5, 0x2 ;  /* 0x000000020505781a */ /* 0x000fe20000000000 */
[----:B------:R-:W-:Y:S01]  /*12b0*/  IMAD.MOV.U32 R3, RZ, RZ, c[0x0][0x164] ;  /* 0x00005900ff037624 */ /* 0x000fe200078e00ff */
[----:B------:R-:W-:Y:S01]  /*12c0*/  SGXT.U32 R0, R0, 0x1 ;  /* 0x000000010000781a */ /* 0x000fe20000000000 */
[----:B------:R-:W-:Y:S01]  /*12d0*/  UMOV UR4, URZ ;  /* 0x0000003f00047c82 */ /* 0x000fe20008000000 */
[----:B------:R-:W-:Y:S01]  /*12e0*/  LOP3.LUT R252, R205, 0x1, RZ, 0xc0, !PT ;  /* 0x00000001cdfc7812 */ /* 0x000fe200078ec0ff */
[----:B------:R-:W-:-:S02]  /*12f0*/  IMAD.IADD R194, R194, 0x1, R5 ;  /* 0x00000001c2c27824 */ /* 0x000fc400078e0205 */
[----:B------:R-:W-:Y:S02]  /*1300*/  IMAD.WIDE.U32 R2, R206, 0x10400, R2 ;  /* 0x00010400ce027825 */ /* 0x000fe400078e0002 */
[C---:B------:R-:W-:Y:S01]  /*1310*/  IMAD R4, R194.reuse, R194, R194 ;  /* 0x000000c2c2047224 */ /* 0x040fe200078e02c2 */
[C---:B------:R-:W-:Y:S02]  /*1320*/  IADD3 R22, R194.reuse, 0x8, RZ ;  /* 0x00000008c2167810 */ /* 0x040fe40007ffe0ff */
[C---:B------:R-:W-:Y:S02]  /*1330*/  IADD3 R15, R194.reuse, 0x9, RZ ;  /* 0x00000009c20f7810 */ /* 0x040fe40007ffe0ff */
[----:B------:R-:W-:Y:S02]  /*1340*/  IADD3 R3, R3, UR4, RZ ;  /* 0x0000000403037c10 */ /* 0x000fe4000fffe0ff */
[----:B------:R-:W-:Y:S01]  /*1350*/  IADD3 R26, R194, 0x10, RZ ;  /* 0x00000010c21a7810 */ /* 0x000fe20007ffe0ff */
[----:B------:R-:W-:Y:S01]  /*1360*/  IMAD R24, R22, R15, RZ ;  /* 0x0000000f16187224 */ /* 0x000fe200078e02ff */
[----:B------:R-:W-:-:S02]  /*1370*/  IADD3 R23, R194, 0x11, RZ ;  /* 0x00000011c2177810 */ /* 0x000fc40007ffe0ff */
[C---:B------:R-:W-:Y:S02]  /*1380*/  IADD3 R30, R194.reuse, 0x18, RZ ;  /* 0x00000018c21e7810 */ /* 0x040fe40007ffe0ff */
[----:B------:R-:W-:Y:S01]  /*1390*/  IADD3 R25, R194, 0x19, RZ ;  /* 0x00000019c2197810 */ /* 0x000fe20007ffe0ff */
[----:B------:R-:W-:-:S04]  /*13a0*/  IMAD R28, R26, R23, RZ ;  /* 0x000000171a1c7224 */ /* 0x000fc800078e02ff */
[----:B----4-:R-:W-:Y:S01]  /*13b0*/  IMAD R32, R30, R25, RZ ;  /* 0x000000191e207224 */ /* 0x010fe200078e02ff */
[----:B--2---:R-:W-:Y:S02]  /*13c0*/  IADD3 R195, R0, R195, R196 ;  /* 0x000000c300c37210 */ /* 0x004fe40007ffe0c4 */
[----:B------:R-:W-:Y:S02]  /*13d0*/  SHF.R.U32.HI R0, RZ, 0x2, R205 ;  /* 0x00000002ff007819 */ /* 0x000fe400000116cd */
[-C--:B------:R-:W-:Y:S02]  /*13e0*/  LEA.HI R21, R4, R195.reuse, RZ, 0x1f ;  /* 0x000000c304157211 */ /* 0x080fe400078ff8ff */
[----:B------:R-:W-:Y:S02]  /*13f0*/  SGXT.U32 R0, R0, 0x1 ;  /* 0x000000010000781a */ /* 0x000fe40000000000 */
[C---:B------:R-:W-:Y:S01]  /*1400*/  IADD3 R7, R21.reuse, 0x2, RZ ;  /* 0x0000000215077810 */ /* 0x040fe20007ffe0ff */
[----:B------:R-:W-:Y:S01]  /*1410*/  IMAD R20, R194, 0x4, R21 ;  /* 0x00000004c2147824 */ /* 0x000fe200078e0215 */
[C---:B------:R-:W-:Y:S01]  /*1420*/  IADD3 R13, R21.reuse, 0x4, RZ ;  /* 0x00000004150d7810 */ /* 0x040fe20007ffe0ff */
[C-C-:B------:R-:W-:Y:S01]  /*1430*/  IMAD.WIDE.U32 R8, R21.reuse, 0x20, R2.reuse ;  /* 0x0000002015087825 */ /* 0x140fe200078e0002 */
[----:B------:R-:W-:Y:S01]  /*1440*/  IADD3 R17, R21, 0x6, RZ ;  /* 0x0000000615117810 */ /* 0x000fe20007ffe0ff */
[--C-:B------:R-:W-:Y:S01]  /*1450*/  IMAD.WIDE.U32 R6, R7, 0x20, R2.reuse ;  /* 0x0000002007067825 */ /* 0x100fe200078e0002 */
[C---:B------:R-:W-:Y:S01]  /*1460*/  IADD3 R5, R20.reuse, 0xa, RZ ;  /* 0x0000000a14057810 */ /* 0x040fe20007ffe0ff */
[--C-:B------:R-:W-:Y:S01]  /*1470*/  IMAD.WIDE.U32 R12, R13, 0x20, R2.reuse ;  /* 0x000000200d0c7825 */ /* 0x100fe200078e0002 */
[----:B------:R-:W-:Y:S01]  /*1480*/  IADD3 R11, R20, 0xc, RZ ;  /* 0x0000000c140b7810 */ /* 0x000fe20007ffe0ff */
[--C-:B------:R-:W-:Y:S01]  /*1490*/  IMAD.WIDE.U32 R16, R17, 0x20, R2.reuse ;  /* 0x0000002011107825 */ /* 0x100fe200078e0002 */
[-C--:B------:R-:W-:Y:S01]  /*14a0*/  LEA.HI R23, R24, R195.reuse, RZ, 0x1f ;  /* 0x000000c318177211 */ /* 0x080fe200078ff8ff */
[--C-:B------:R-:W-:Y:S01]  /*14b0*/  IMAD.WIDE.U32 R4, R5, 0x20, R2.reuse ;  /* 0x0000002005047825 */ /* 0x100fe200078e0002 */
[-C--:B------:R-:W-:Y:S01]  /*14c0*/  LEA.HI R169, R28, R195.reuse, RZ, 0x1f ;  /* 0x000000c31ca97211 */ /* 0x080fe200078ff8ff */
[----:B------:R-:W-:Y:S01]  /*14d0*/  IMAD.WIDE.U32 R10, R11, 0x20, R2 ;  /* 0x000000200b0a7825 */ /* 0x000fe200078e0002 */
[----:B------:R-:W-:Y:S01]  /*14e0*/  LEA.HI R195, R32, R195, RZ, 0x1f ;  /* 0x000000c320c37211 */ /* 0x000fe200078ff8ff */
[----:B------:R-:W-:Y:S01]  /*14f0*/  IMAD.WIDE.U32 R18, R0, 0x10, R8 ;  /* 0x0000001000127825 */ /* 0x000fe200078e0008 */
[----:B------:R-:W-:Y:S01]  /*1500*/  IADD3 R35, R20, 0x12, RZ ;  /* 0x0000001214237810 */ /* 0x000fe20007ffe0ff */
[C---:B------:R-:W-:Y:S01]  /*1510*/  IMAD.WIDE.U32 R14, R0.reuse, 0x10, R6 ;  /* 0x00000010000e7825 */ /* 0x040fe200078e0006 */
[C---:B------:R-:W-:Y:S01]  /*1520*/  IADD3 R171, R169.reuse, 0x8, RZ ;  /* 0x00000008a9ab7810 */ /* 0x040fe20007ffe0ff */
[C---:B------:R-:W-:Y:S01]  /*1530*/  IMAD.WIDE.U32 R8, R0.reuse, 0x10, R4 ;  /* 0x0000001000087825 */ /* 0x040fe200078e0004 */
[C---:B------:R-:W-:Y:S01]  /*1540*/  IADD3 R173, R169.reuse, 0xa, RZ ;  /* 0x0000000aa9ad7810 */ /* 0x040fe20007ffe0ff */
[C---:B------:R-:W-:Y:S01]  /*1550*/  IMAD.WIDE.U32 R6, R0.reuse, 0x10, R10 ;  /* 0x0000001000067825 */ /* 0x040fe200078e000a */
[C---:B------:R-:W-:Y:S01]  /*1560*/  IADD3 R177, R169.reuse, 0xc, RZ ;  /* 0x0000000ca9b17810 */ /* 0x040fe20007ffe0ff */
[C---:B------:R-:W-:Y:S01]  /*1570*/  IMAD.WIDE.U32 R4, R0.reuse, 0x10, R12 ;  /* 0x0000001000047825 */ /* 0x040fe200078e000c */
[----:B------:R-:W-:Y:S01]  /*1580*/  IADD3 R179, R169, 0xe, RZ ;  /* 0x0000000ea9b37810 */ /* 0x000fe20007ffe0ff */
[----:B------:R-:W-:Y:S01]  /*1590*/  IMAD.WIDE.U32 R10, R0, 0x10, R16 ;  /* 0x00000010000a7825 */ /* 0x000fe200078e0010 */
[----:B------:R-:W-:Y:S01]  /*15a0*/  IADD3 R197, R195, 0xa, RZ ;  /* 0x0000000ac3c57810 */ /* 0x000fe20007ffe0ff */
[C---:B------:R-:W-:Y:S01]  /*15b0*/  IMAD.WIDE.U32 R16, R252.reuse, 0x8, R18 ;  /* 0x00000008fc107825 */ /* 0x040fe200078e0012 */
[C---:B------:R-:W-:Y:S01]  /*15c0*/  IADD3 R19, R21.reuse, 0xa, RZ ;  /* 0x0000000a15137810 */ /* 0x040fe20007ffe0ff */
[C---:B------:R-:W-:Y:S01]  /*15d0*/  IMAD.WIDE.U32 R14, R252.reuse, 0x8, R14 ;  /* 0x00000008fc0e7825 */ /* 0x040fe200078e000e */
[C---:B------:R-:W-:Y:S01]  /*15e0*/  IADD3 R31, R21.reuse, 0xc, RZ ;  /* 0x0000000c151f7810 */ /* 0x040fe20007ffe0ff */
[C---:B------:R-:W-:Y:S01]  /*15f0*/  IMAD.WIDE.U32 R12, R252.reuse, 0x8, R8 ;  /* 0x00000008fc0c7825 */ /* 0x040fe200078e0008 */
[----:B------:R-:W-:Y:S01]  /*1600*/  IADD3 R29, R21, 0xe, RZ ;  /* 0x0000000e151d7810 */ /* 0x000fe20007ffe0ff */
[C---:B------:R-:W-:Y:S01]  /*1610*/  IMAD.WIDE.U32 R8, R252.reuse, 0x8, R6 ;  /* 0x00000008fc087825 */ /* 0x040fe200078e0006 */
[----:B------:R-:W-:Y:S01]  /*1620*/  IADD3 R199, R195, 0xc, RZ ;  /* 0x0000000cc3c77810 */ /* 0x000fe20007ffe0ff */
[----:B------:R-:W-:Y:S01]  /*1630*/  IMAD.WIDE.U32 R6, R252, 0x8, R4 ;  /* 0x00000008fc067825 */ /* 0x000fe200078e0004 */
[----:B------:R-:W-:Y:S01]  /*1640*/  IADD3 R119, R20, 0xe, RZ ;  /* 0x0000000e14777810 */ /* 0x000fe20007ffe0ff */
[----:B------:R0:W-:Y:S01]  /*1650*/  STG.E.64.SYS [R16], R112 ;  /* 0x0000007010007386 */ /* 0x0001e2000010eb00 */
[----:B------:R-:W-:Y:S01]  /*1660*/  IMAD.WIDE.U32 R4, R252, 0x8, R10 ;  /* 0x00000008fc047825 */ /* 0x000fe200078e000a */
[----:B------:R-:W-:Y:S01]  /*1670*/  IADD3 R11, R21, 0x8, RZ ;  /* 0x00000008150b7810 */ /* 0x000fe20007ffe0ff */
[----:B------:R-:W-:Y:S01]  /*1680*/  IMAD R221, R22, 0x4, R23 ;  /* 0x0000000416dd7824 */ /* 0x000fe200078e0217 */
[----:B------:R1:W-:Y:S01]  /*1690*/  STG.E.64.SYS [R14], R120 ;  /* 0x000000780e007386 */ /* 0x0003e2000010eb00 */
[----:B------:R-:W-:Y:S01]  /*16a0*/  IMAD R26, R26, 0x4, R169 ;  /* 0x000000041a1a7824 */ /* 0x000fe200078e02a9 */
[----:B------:R-:W-:Y:S01]  /*16b0*/  IADD3 R117, R20, 0x10, RZ ;  /* 0x0000001014757810 */ /* 0x000fe20007ffe0ff */
[--C-:B------:R-:W-:Y:S01]  /*16c0*/  IMAD.WIDE.U32 R34, R35, 0x20, R2.reuse ;  /* 0x0000002023227825 */ /* 0x100fe200078e0002 */
[----:B------:R2:W-:Y:S01]  /*16d0*/  STG.E.64.SYS [R12], R114 ;  /* 0x000000720c007386 */ /* 0x0005e2000010eb00 */
[----:B------:R-:W-:Y:S01]  /*16e0*/  IADD3 R201, R221, 0xa, RZ ;  /* 0x0000000addc97810 */ /* 0x000fe20007ffe0ff */
[--C-:B------:R-:W-:Y:S01]  /*16f0*/  IMAD.WIDE.U32 R28, R29, 0x20, R2.reuse ;  /* 0x000000201d1c7825 */ /* 0x100fe200078e0002 */
[----:B------:R-:W-:Y:S01]  /*1700*/  IADD3 R205, R221, 0xc, RZ ;  /* 0x0000000cddcd7810 */ /* 0x000fe20007ffe0ff */
[----:B------:R3:W-:Y:S01]  /*1710*/  STG.E.64.SYS [R8], R122 ;  /* 0x0000007a08007386 */ /* 0x0007e2000010eb00 */
[--C-:B0-----:R-:W-:Y:S01]  /*1720*/  IMAD.WIDE.U32 R112, R19, 0x20, R2.reuse ;  /* 0x0000002013707825 */ /* 0x101fe200078e0002 */
[----:B------:R-:W-:Y:S01]  /*1730*/  IADD3 R209, R221, 0xe, RZ ;  /* 0x0000000eddd17810 */ /* 0x000fe20007ffe0ff */
[--C-:B------:R-:W-:Y:S01]  /*1740*/  IMAD.WIDE.U32 R118, R119, 0x20, R2.reuse ;  /* 0x0000002077767825 */ /* 0x100fe200078e0002 */
[----:B------:R0:W-:Y:S01]  /*1750*/  STG.E.64.SYS [R6], R124 ;  /* 0x0000007c06007386 */ /* 0x0001e2000010eb00 */
[----:B-1----:R-:W-:Y:S01]  /*1760*/  IADD3 R121, R169, 0x2, RZ ;  /* 0x00000002a9797810 */ /* 0x002fe20007ffe0ff */
[--C-:B------:R-:W-:Y:S01]  /*1770*/  IMAD.WIDE.U32 R116, R117, 0x20, R2.reuse ;  /* 0x0000002075747825 */ /* 0x100fe200078e0002 */
[----:B------:R-:W-:Y:S01]  /*1780*/  IADD3 R211, R221, 0x10, RZ ;  /* 0x00000010ddd37810 */ /* 0x000fe20007ffe0ff */
[----:B------:R1:W-:Y:S01]  /*1790*/  STG.E.64.SYS [R4], R128 ;  /* 0x0000008004007386 */ /* 0x0003e2000010eb00 */
[--C-:B--2---:R-:W-:Y:S01]  /*17a0*/  IMAD.WIDE.U32 R114, R11, 0x20, R2.reuse ;  /* 0x000000200b727825 */ /* 0x104fe200078e0002 */
[----:B------:R-:W-:Y:S01]  /*17b0*/  IADD3 R11, R23, 0x6, RZ ;  /* 0x00000006170b7810 */ /* 0x000fe20007ffe0ff */
[--C-:B------:R-:W-:Y:S01]  /*17c0*/  IMAD.WIDE.U32 R120, R121, 0x20, R2.reuse ;  /* 0x0000002079787825 */ /* 0x100fe200078e0002 */
[----:B------:R-:W-:Y:S01]  /*17d0*/  IADD3 R215, R221, 0x12, RZ ;  /* 0x00000012ddd77810 */ /* 0x000fe20007ffe0ff */
[--C-:B------:R-:W-:Y:S01]  /*17e0*/  IMAD.WIDE.U32 R170, R171, 0x20, R2.reuse ;  /* 0x00000020abaa7825 */ /* 0x100fe200078e0002 */
[----:B---3--:R-:W-:Y:S01]  /*17f0*/  IADD3 R9, R23, 0x4, RZ ;  /* 0x0000000417097810 */ /* 0x008fe20007ffe0ff */
[----:B------:R-:W-:Y:S01]  /*1800*/  IMAD.WIDE.U32 R10, R11, 0x20, R2 ;  /* 0x000000200b0a7825 */ /* 0x000fe200078e0002 */
[----:B------:R-:W-:Y:S01]  /*1810*/  IADD3 R123, R169, 0x4, RZ ;  /* 0x00000004a97b7810 */ /* 0x000fe20007ffe0ff */
[----:B0-----:R-:W-:Y:S01]  /*1820*/  IMAD R125, R30, 0x4, R195 ;  /* 0x000000041e7d7824 */ /* 0x001fe200078e02c3 */
[----:B------:R-:W-:Y:S01]  /*1830*/  IADD3 R217, R221, 0x14, RZ ;  /* 0x00000014ddd97810 */ /* 0x000fe20007ffe0ff */
[--C-:B------:R-:W-:Y:S01]  /*1840*/  IMAD.WIDE.U32 R6, R169, 0x20, R2.reuse ;  /* 0x00000020a9067825 */ /* 0x100fe200078e0002 */
[----:B------:R-:W-:Y:S01]  /*1850*/  IADD3 R219, R221, 0x16, RZ ;  /* 0x00000016dddb7810 */ /* 0x000fe20007ffe0ff */
[--C-:B-1----:R-:W-:Y:S01]  /*1860*/  IMAD.WIDE.U32 R4, R195, 0x20, R2.reuse ;  /* 0x00000020c3047825 */ /* 0x102fe200078e0002 */
[----:B------:R-:W-:Y:S01]  /*1870*/  IADD3 R193, R125, 0xe, RZ ;  /* 0x0000000e7dc17810 */ /* 0x000fe20007ffe0ff */
[--C-:B------:R-:W-:Y:S01]  /*1880*/  IMAD.WIDE.U32 R8, R9, 0x20, R2.reuse ;  /* 0x0000002009087825 */ /* 0x100fe200078e0002 */
[----:B------:R-:W-:Y:S01]  /*1890*/  IADD3 R181, R125, 0x12, RZ ;  /* 0x000000127db57810 */ /* 0x000fe20007ffe0ff */
[--C-:B------:R-:W-:Y:S01]  /*18a0*/  IMAD.WIDE.U32 R30, R31, 0x20, R2.reuse ;  /* 0x000000201f1e7825 */ /* 0x100fe200078e0002 */
[----:B------:R-:W-:Y:S01]  /*18b0*/  IADD3 R129, R169, 0x6, RZ ;  /* 0x00000006a9817810 */ /* 0x000fe20007ffe0ff */
[--C-:B------:R-:W-:Y:S01]  /*18c0*/  IMAD.WIDE.U32 R226, R193, 0x20, R2.reuse ;  /* 0x00000020c1e27825 */ /* 0x100fe200078e0002 */
[----:B------:R-:W-:Y:S01]  /*18d0*/  IADD3 R187, R125, 0x10, RZ ;  /* 0x000000107dbb7810 */ /* 0x000fe20007ffe0ff */
[----:B------:R-:W-:Y:S01]  /*18e0*/  IMAD.WIDE.U32 R236, R181, 0x20, R2 ;  /* 0x00000020b5ec7825 */ /* 0x000fe200078e0002 */
[C---:B------:R-:W-:Y:S01]  /*18f0*/  IADD3 R247, R125.reuse, 0xa, RZ ;  /* 0x0000000a7df77810 */ /* 0x040fe20007ffe0ff */
[----:B------:R-:W-:Y:S01]  /*1900*/  IMAD.WIDE.U32 R180, R0, 0x10, R112 ;  /* 0x0000001000b47825 */ /* 0x000fe200078e0070 */
[----:B------:R-:W-:Y:S01]  /*1910*/  IADD3 R249, R125, 0xc, RZ ;  /* 0x0000000c7df97810 */ /* 0x000fe20007ffe0ff */
[--C-:B------:R-:W-:Y:S01]  /*1920*/  IMAD.WIDE.U32 R212, R187, 0x20, R2.reuse ;  /* 0x00000020bbd47825 */ /* 0x100fe200078e0002 */
[----:B------:R-:W-:Y:S01]  /*1930*/  IADD3 R175, R125, 0x14, RZ ;  /* 0x000000147daf7810 */ /* 0x000fe20007ffe0ff */
[--C-:B------:R-:W-:Y:S01]  /*1940*/  IMAD.WIDE.U32 R122, R123, 0x20, R2.reuse ;  /* 0x000000207b7a7825 */ /* 0x100fe200078e0002 */
[----:B------:R-:W-:Y:S01]  /*1950*/  IADD3 R169, R125, 0x16, RZ ;  /* 0x000000167da97810 */ /* 0x000fe20007ffe0ff */
[--C-:B------:R-:W-:Y:S01]  /*1960*/  IMAD.WIDE.U32 R128, R129, 0x20, R2.reuse ;  /* 0x0000002081807825 */ /* 0x100fe200078e0002 */
[C---:B------:R-:W-:Y:S01]  /*1970*/  IADD3 R33, R20.reuse, 0x14, RZ ;  /* 0x0000001414217810 */ /* 0x040fe20007ffe0ff */
[--C-:B------:R-:W-:Y:S01]  /*1980*/  IMAD.WIDE.U32 R172, R173, 0x20, R2.reuse ;  /* 0x00000020adac7825 */ /* 0x100fe200078e0002 */
[C---:B------:R-:W-:Y:S01]  /*1990*/  IADD3 R27, R20.reuse, 0x16, RZ ;  /* 0x00000016141b7810 */ /* 0x040fe20007ffe0ff */
[--C-:B------:R-:W-:Y:S01]  /*19a0*/  IMAD.WIDE.U32 R176, R177, 0x20, R2.reuse ;  /* 0x00000020b1b07825 */ /* 0x100fe200078e0002 */
[----:B------:R-:W-:Y:S01]  /*19b0*/  IADD3 R25, R20, 0x18, RZ ;  /* 0x0000001814197810 */ /* 0x000fe20007ffe0ff */
        /* <DEDUP_REMOVED lines=40> */
[----:B------:R-:W-:-:S02]  /*1c40*/  IMAD.WIDE.U32 R210, R211, 0x20, R2 ;  /* 0x00000020d3d27825 */ /* 0x000fc400078e0002 */
[--C-:B------:R-:W-:Y:S02]  /*1c50*/  IMAD.WIDE.U32 R214, R215, 0x20, R2.reuse ;  /* 0x00000020d7d67825 */ /* 0x100fe400078e0002 */
[--C-:B------:R-:W-:Y:S02]  /*1c60*/  IMAD.WIDE.U32 R216, R217, 0x20, R2.reuse ;  /* 0x00000020d9d87825 */ /* 0x100fe400078e0002 */
[--C-:B------:R-:W-:Y:S02]  /*1c70*/  IMAD.WIDE.U32 R218, R219, 0x20, R2.reuse ;  /* 0x00000020dbda7825 */ /* 0x100fe400078e0002 */
[--C-:B------:R-:W-:Y:S02]  /*1c80*/  IMAD.WIDE.U32 R220, R221, 0x20, R2.reuse ;  /* 0x00000020dddc7825 */ /* 0x100fe400078e0002 */
[--C-:B------:R-:W-:Y:S02]  /*1c90*/  IMAD.WIDE.U32 R222, R223, 0x20, R2.reuse ;  /* 0x00000020dfde7825 */ /* 0x100fe400078e0002 */
        /* <DEDUP_REMOVED lines=11> */
[----:B------:R-:W-:Y:S02]  /*1d50*/  IMAD.WIDE.U32 R124, R125, 0x20, R2 ;  /* 0x000000207d7c7825 */ /* 0x000fe400078e0002 */
[----:B------:R-:W-:-:S02]  /*1d60*/  IMAD.WIDE.U32 R2, R0, 0x10, R114 ;  /* 0x0000001000027825 */ /* 0x000fc400078e0072 */
[----:B------:R-:W-:Y:S02]  /*1d70*/  IMAD.MOV.U32 R174, RZ, RZ, R236 ;  /* 0x000000ffffae7224 */ /* 0x000fe400078e00ec */
[----:B------:R-:W-:Y:S02]  /*1d80*/  IMAD.MOV.U32 R175, RZ, RZ, R237 ;  /* 0x000000ffffaf7224 */ /* 0x000fe400078e00ed */
[----:B------:R-:W-:Y:S02]  /*1d90*/  IMAD.MOV.U32 R114, RZ, RZ, R226 ;  /* 0x000000ffff727224 */ /* 0x000fe400078e00e2 */
[----:B------:R-:W-:Y:S02]  /*1da0*/  IMAD.MOV.U32 R115, RZ, RZ, R227 ;  /* 0x000000ffff737224 */ /* 0x000fe400078e00e3 */
[----:B------:R-:W-:Y:S02]  /*1db0*/  IMAD.WIDE.U32 R226, R0, 0x10, R4 ;  /* 0x0000001000e27825 */ /* 0x000fe400078e0004 */
[----:B------:R-:W-:-:S02]  /*1dc0*/  IMAD.MOV.U32 R4, RZ, RZ, R180 ;  /* 0x000000ffff047224 */ /* 0x000fc400078e00b4 */
[----:B------:R-:W-:Y:S02]  /*1dd0*/  IMAD.MOV.U32 R5, RZ, RZ, R181 ;  /* 0x000000ffff057224 */ /* 0x000fe400078e00b5 */
[----:B------:R-:W-:Y:S02]  /*1de0*/  IMAD.MOV.U32 R112, RZ, RZ, R212 ;  /* 0x000000ffff707224 */ /* 0x000fe400078e00d4 */
[----:B------:R-:W-:Y:S02]  /*1df0*/  IMAD.MOV.U32 R113, RZ, RZ, R213 ;  /* 0x000000ffff717224 */ /* 0x000fe400078e00d5 */
[C---:B------:R-:W-:Y:S02]  /*1e00*/  IMAD.WIDE.U32 R180, R0.reuse, 0x10, R8 ;  /* 0x0000001000b47825 */ /* 0x040fe400078e0008 */
[----:B------:R-:W-:Y:S02]  /*1e10*/  IMAD.WIDE.U32 R212, R0, 0x10, R34 ;  /* 0x0000001000d47825 */ /* 0x000fe400078e0022 */
[----:B------:R-:W-:-:S02]  /*1e20*/  IMAD.MOV.U32 R8, RZ, RZ, R174 ;  /* 0x000000ffff087224 */ /* 0x000fc400078e00ae */
[----:B------:R-:W-:Y:S02]  /*1e30*/  IMAD.MOV.U32 R9, RZ, RZ, R175 ;  /* 0x000000ffff097224 */ /* 0x000fe400078e00af */
[C---:B------:R-:W-:Y:S02]  /*1e40*/  IMAD.WIDE.U32 R250, R0.reuse, 0x10, R30 ;  /* 0x0000001000fa7825 */ /* 0x040fe400078e001e */
[C---:B------:R-:W-:Y:S02]  /*1e50*/  IMAD.WIDE.U32 R240, R0.reuse, 0x10, R22 ;  /* 0x0000001000f07825 */ /* 0x040fe400078e0016 */
[----:B------:R-:W-:Y:S02]  /*1e60*/  IMAD.MOV.U32 R34, RZ, RZ, R206 ;  /* 0x000000ffff227224 */ /* 0x000fe400078e00ce */
[----:B------:R-:W-:Y:S02]  /*1e70*/  IMAD.MOV.U32 R35, RZ, RZ, R207 ;  /* 0x000000ffff237224 */ /* 0x000fe400078e00cf */
[----:B------:R-:W-:-:S02]  /*1e80*/  IMAD.WIDE.U32 R174, R0, 0x10, R10 ;  /* 0x0000001000ae7825 */ /* 0x000fc400078e000a */
[C---:B------:R-:W-:Y:S02]  /*1e90*/  IMAD.WIDE.U32 R236, R0.reuse, 0x10, R6 ;  /* 0x0000001000ec7825 */ /* 0x040fe400078e0006 */
[C---:B------:R-:W-:Y:S02]  /*1ea0*/  IMAD.WIDE.U32 R22, R0.reuse, 0x10, R118 ;  /* 0x0000001000167825 */ /* 0x040fe400078e0076 */
[C---:B------:R-:W-:Y:S02]  /*1eb0*/  IMAD.WIDE.U32 R206, R0.reuse, 0x10, R32 ;  /* 0x0000001000ce7825 */ /* 0x040fe400078e0020 */
[----:B------:R-:W-:Y:S02]  /*1ec0*/  IMAD.MOV.U32 R10, RZ, RZ, R124 ;  /* 0x000000ffff0a7224 */ /* 0x000fe400078e007c */
[----:B------:R-:W-:Y:S02]  /*1ed0*/  IMAD.MOV.U32 R11, RZ, RZ, R125 ;  /* 0x000000ffff0b7224 */ /* 0x000fe400078e007d */
[----:B------:R-:W-:-:S02]  /*1ee0*/  IMAD.WIDE.U32 R6, R0, 0x10, R116 ;  /* 0x0000001000067825 */ /* 0x000fc400078e0074 */
[----:B------:R-:W-:Y:S02]  /*1ef0*/  IMAD.MOV.U32 R32, RZ, RZ, R168 ;  /* 0x000000ffff207224 */ /* 0x000fe400078e00a8 */
[----:B------:R-:W-:Y:S02]  /*1f00*/  IMAD.MOV.U32 R33, RZ, RZ, R169 ;  /* 0x000000ffff217224 */ /* 0x000fe400078e00a9 */
[C---:B------:R-:W-:Y:S02]  /*1f10*/  IMAD.WIDE.U32 R244, R0.reuse, 0x10, R28 ;  /* 0x0000001000f47825 */ /* 0x040fe400078e001c */
[C---:B------:R-:W-:Y:S02]  /*1f20*/  IMAD.WIDE.U32 R168, R0.reuse, 0x10, R12 ;  /* 0x0000001000a87825 */ /* 0x040fe400078e000c */
[----:B------:R-:W-:Y:S02]  /*1f30*/  IMAD.WIDE.U32 R124, R0, 0x10, R14 ;  /* 0x00000010007c7825 */ /* 0x000fe400078e000e */
[----:B------:R-:W-:-:S02]  /*1f40*/  IMAD.MOV.U32 R12, RZ, RZ, R2 ;  /* 0x000000ffff0c7224 */ /* 0x000fc400078e0002 */
[----:B------:R-:W-:Y:S02]  /*1f50*/  IMAD.MOV.U32 R13, RZ, RZ, R3 ;  /* 0x000000ffff0d7224 */ /* 0x000fe400078e0003 */
[C---:B------:R-:W-:Y:S02]  /*1f60*/  IMAD.WIDE.U32 R28, R0.reuse, 0x10, R120 ;  /* 0x00000010001c7825 */ /* 0x040fe400078e0078 */
[C---:B------:R-:W-:Y:S02]  /*1f70*/  IMAD.WIDE.U32 R14, R0.reuse, 0x10, R194 ;  /* 0x00000010000e7825 */ /* 0x040fe400078e00c2 */
[C---:B------:R-:W-:Y:S02]  /*1f80*/  IMAD.WIDE.U32 R202, R0.reuse, 0x10, R26 ;  /* 0x0000001000ca7825 */ /* 0x040fe400078e001a */
        /* <DEDUP_REMOVED lines=15> */
[----:B------:R-:W-:Y:S02]  /*2080*/  IMAD.MOV.U32 R116, RZ, RZ, R22 ;  /* 0x000000ffff747224 */ /* 0x000fe400078e0016 */
[----:B------:R-:W-:Y:S02]  /*2090*/  IMAD.MOV.U32 R117, RZ, RZ, R23 ;  /* 0x000000ffff757224 */ /* 0x000fe400078e0017 */
[C---:B------:R-:W-:Y:S02]  /*20a0*/  IMAD.WIDE.U32 R24, R0.reuse, 0x10, R128 ;  /* 0x0000001000187825 */ /* 0x040fe400078e0080 */
[C---:B------:R-:W-:Y:S02]  /*20b0*/  IMAD.WIDE.U32 R4, R0.reuse, 0x10, R178 ;  /* 0x0000001000047825 */ /* 0x040fe400078e00b2 */
[----:B------:R-:W-:-:S02]  /*20c0*/  IMAD.WIDE.U32 R216, R0, 0x10, R238 ;  /* 0x0000001000d87825 */ /* 0x000fc400078e00ee */
[----:B------:R-:W-:Y:S02]  /*20d0*/  IMAD.WIDE.U32 R208, R252, 0x8, R250 ;  /* 0x00000008fcd07825 */ /* 0x000fe400078e00fa */
[C---:B------:R-:W-:Y:S02]  /*20e0*/  IMAD.WIDE.U32 R186, R0.reuse, 0x10, R20 ;  /* 0x0000001000ba7825 */ /* 0x040fe400078e0014 */
[----:B------:R-:W-:Y:S02]  /*20f0*/  IMAD.WIDE.U32 R22, R0, 0x10, R170 ;  /* 0x0000001000167825 */ /* 0x000fe400078e00aa */
[----:B------:R-:W-:Y:S02]  /*2100*/  IMAD.MOV.U32 R178, RZ, RZ, R6 ;  /* 0x000000ffffb27224 */ /* 0x000fe400078e0006 */
[----:B------:R-:W-:Y:S02]  /*2110*/  IMAD.MOV.U32 R179, RZ, RZ, R7 ;  /* 0x000000ffffb37224 */ /* 0x000fe400078e0007 */
[----:B------:R-:W-:-:S02]  /*2120*/  IMAD.MOV.U32 R128, RZ, RZ, R32 ;  /* 0x000000ffff807224 */ /* 0x000fc400078e0020 */
[----:B------:R-:W-:Y:S02]  /*2130*/  IMAD.MOV.U32 R129, RZ, RZ, R33 ;  /* 0x000000ffff817224 */ /* 0x000fe400078e0021 */
[C---:B------:R-:W-:Y:S02]  /*2140*/  IMAD.WIDE.U32 R238, R0.reuse, 0x10, R194 ;  /* 0x0000001000ee7825 */ /* 0x040fe400078e00c2 */
[C---:B------:R-:W-:Y:S02]  /*2150*/  IMAD.WIDE.U32 R20, R0.reuse, 0x10, R172 ;  /* 0x0000001000147825 */ /* 0x040fe400078e00ac */
[----:B------:R-:W-:Y:S02]  /*2160*/  IMAD.WIDE.U32 R6, R0, 0x10, R182 ;  /* 0x0000001000067825 */ /* 0x000fe400078e00b6 */
[----:B------:R-:W-:Y:S02]  /*2170*/  IMAD.MOV.U32 R170, RZ, RZ, R8 ;  /* 0x000000ffffaa7224 */ /* 0x000fe400078e0008 */
[----:B------:R-:W-:-:S02]  /*2180*/  IMAD.MOV.U32 R171, RZ, RZ, R9 ;  /* 0x000000ffffab7224 */ /* 0x000fc400078e0009 */
[----:B------:R-:W-:Y:S02]  /*2190*/  IMAD.WIDE.U32 R32, R0, 0x10, R214 ;  /* 0x0000001000207825 */ /* 0x000fe400078e00d6 */
[----:B------:R-:W-:Y:S02]  /*21a0*/  IMAD.WIDE.U32 R194, R252, 0x8, R176 ;  /* 0x00000008fcc27825 */ /* 0x000fe400078e00b0 */
[----:B------:R-:W-:Y:S02]  /*21b0*/  IMAD.MOV.U32 R182, RZ, RZ, R12 ;  /* 0x000000ffffb67224 */ /* 0x000fe400078e000c */
[----:B------:R-:W-:Y:S02]  /*21c0*/  IMAD.MOV.U32 R183, RZ, RZ, R13 ;  /* 0x000000ffffb77224 */ /* 0x000fe400078e000d */
[C---:B------:R-:W-:Y:S02]  /*21d0*/  IMAD.WIDE.U32 R214, R0.reuse, 0x10, R188 ;  /* 0x0000001000d67825 */ /* 0x040fe400078e00bc */
[----:B------:R-:W-:-:S02]  /*21e0*/  IMAD.WIDE.U32 R12, R0, 0x10, R190 ;  /* 0x00000010000c7825 */ /* 0x000fc400078e00be */
[C---:B------:R-:W-:Y:S02]  /*21f0*/  IMAD.WIDE.U32 R188, R252.reuse, 0x8, R244 ;  /* 0x00000008fcbc7825 */ /* 0x040fe400078e00f4 */
[----:B------:R-:W-:Y:S02]  /*2200*/  IMAD.WIDE.U32 R176, R252, 0x8, R236 ;  /* 0x00000008fcb07825 */ /* 0x000fe400078e00ec */
[----:B------:R-:W-:Y:S02]  /*2210*/  IMAD.WIDE.U32 R118, R0, 0x10, R16 ;  /* 0x0000001000767825 */ /* 0x000fe400078e0010 */
[----:B------:R-:W-:Y:S02]  /*2220*/  IMAD.WIDE.U32 R244, R252, 0x8, R212 ;  /* 0x00000008fcf47825 */ /* 0x000fe400078e00d4 */
[C---:B------:R-:W-:Y:S02]  /*2230*/  IMAD.WIDE.U32 R16, R0.reuse, 0x10, R196 ;  /* 0x0000001000107825 */ /* 0x040fe400078e00c4 */
[----:B------:R-:W-:-:S02]  /*2240*/  IMAD.WIDE.U32 R170, R0, 0x10, R170 ;  /* 0x0000001000aa7825 */ /* 0x000fc400078e00aa */
[----:B------:R-:W-:Y:S02]  /*2250*/  IMAD.WIDE.U32 R212, R252, 0x8, R30 ;  /* 0x00000008fcd47825 */ /* 0x000fe400078e001e */
[----:B------:R-:W-:Y:S02]  /*2260*/  IMAD.MOV.U32 R190, RZ, RZ, R116 ;  /* 0x000000ffffbe7224 */ /* 0x000fe400078e0074 */
[----:B------:R-:W-:Y:S02]  /*2270*/  IMAD.MOV.U32 R191, RZ, RZ, R117 ;  /* 0x000000ffffbf7224 */ /* 0x000fe400078e0075 */
[----:B------:R-:W-:Y:S02]  /*2280*/  IMAD.WIDE.U32 R18, R0, 0x10, R198 ;  /* 0x0000001000127825 */ /* 0x000fe400078e00c6 */
[----:B------:R-:W-:Y:S02]  /*2290*/  IMAD.MOV.U32 R30, RZ, RZ, R208 ;  /* 0x000000ffff1e7224 */ /* 0x000fe400078e00d0 */
[----:B------:R-:W-:-:S02]  /*22a0*/  IMAD.MOV.U32 R31, RZ, RZ, R209 ;  /* 0x000000ffff1f7224 */ /* 0x000fc400078e00d1 */
[----:B------:R-:W-:Y:S02]  /*22b0*/  IMAD.MOV.U32 R198, RZ, RZ, R114 ;  /* 0x000000ffffc67224 */ /* 0x000fe400078e0072 */
[----:B------:R-:W-:Y:S02]  /*22c0*/  IMAD.MOV.U32 R199, RZ, RZ, R115 ;  /* 0x000000ffffc77224 */ /* 0x000fe400078e0073 */
[C---:B------:R-:W-:Y:S02]  /*22d0*/  IMAD.WIDE.U32 R116, R0.reuse, 0x10, R200 ;  /* 0x0000001000747825 */ /* 0x040fe400078e00c8 */
[----:B------:R-:W-:Y:S02]  /*22e0*/  IMAD.WIDE.U32 R128, R0, 0x10, R128 ;  /* 0x0000001000807825 */ /* 0x000fe400078e0080 */
[----:B------:R-:W-:Y:S02]  /*22f0*/  IMAD.WIDE.U32 R208, R252, 0x8, R28 ;  /* 0x00000008fcd07825 */ /* 0x000fe400078e001c */
[----:B------:R-:W-:-:S02]  /*2300*/  IMAD.WIDE.U32 R8, R0, 0x10, R184 ;  /* 0x0000001000087825 */ /* 0x000fc400078e00b8 */
[----:B------:R-:W-:Y:S02]  /*2310*/  IMAD.MOV.U32 R28, RZ, RZ, R194 ;  /* 0x000000ffff1c7224 */ /* 0x000fe400078e00c2 */
[----:B------:R-:W-:Y:S02]  /*2320*/  IMAD.MOV.U32 R29, RZ, RZ, R195 ;  /* 0x000000ffff1d7224 */ /* 0x000fe400078e00c3 */
[C---:B------:R-:W-:Y:S02]  /*2330*/  IMAD.WIDE.U32 R34, R0.reuse, 0x10, R210 ;  /* 0x0000001000227825 */ /* 0x040fe400078e00d2 */
[----:B------:R-:W-:Y:S02]  /*2340*/  IMAD.WIDE.U32 R184, R0, 0x10, R222 ;  /* 0x0000001000b87825 */ /* 0x000fe400078e00de */
[----:B------:R-:W-:Y:S02]  /*2350*/  IMAD.WIDE.U32 R194, R252, 0x8, R20 ;  /* 0x00000008fcc27825 */ /* 0x000fe400078e0014 */
[----:B------:R-:W-:-:S02]  /*2360*/  IMAD.MOV.U32 R222, RZ, RZ, R190 ;  /* 0x000000ffffde7224 */ /* 0x000fc400078e00be */
[----:B------:R-:W-:Y:S02]  /*2370*/  IMAD.MOV.U32 R223, RZ, RZ, R191 ;  /* 0x000000ffffdf7224 */ /* 0x000fe400078e00bf */
[C---:B------:R-:W-:Y:S02]  /*2380*/  IMAD.WIDE.U32 R210, R0.reuse, 0x10, R234 ;  /* 0x0000001000d27825 */ /* 0x040fe400078e00ea */
[----:B------:R-:W-:Y:S02]  /*2390*/  IMAD.MOV.U32 R20, RZ, RZ, R176 ;  /* 0x000000ffff147224 */ /* 0x000fe400078e00b0 */
[----:B------:R-:W-:Y:S02]  /*23a0*/  IMAD.MOV.U32 R21, RZ, RZ, R177 ;  /* 0x000000ffff157224 */ /* 0x000fe400078e00b1 */
[C---:B------:R-:W-:Y:S02]  /*23b0*/  IMAD.WIDE.U32 R190, R0.reuse, 0x10, R224 ;  /* 0x0000001000be7825 */ /* 0x040fe400078e00e0 */
[----:B------:R-:W-:-:S02]  /*23c0*/  IMAD.WIDE.U32 R234, R0, 0x10, R198 ;  /* 0x0000001000ea7825 */ /* 0x000fc400078e00c6 */
[----:B------:R-:W-:Y:S02]  /*23d0*/  IMAD.WIDE.U32 R176, R252, 0x8, R12 ;  /* 0x00000008fcb07825 */ /* 0x000fe400078e000c */
[----:B------:R-:W-:Y:S02]  /*23e0*/  IMAD.WIDE.U32 R172, R0, 0x10, R218 ;  /* 0x0000001000ac7825 */ /* 0x000fe400078e00da */
[----:B------:R-:W-:Y:S02]  /*23f0*/  IMAD.WIDE.U32 R198, R252, 0x8, R182 ;  /* 0x00000008fcc67825 */ /* 0x000fe400078e00b6 */
[----:B------:R-:W-:Y:S02]  /*2400*/  IMAD.MOV.U32 R12, RZ, RZ, R170 ;  /* 0x000000ffff0c7224 */ /* 0x000fe400078e00aa */
[----:B------:R-:W-:Y:S02]  /*2410*/  IMAD.MOV.U32 R13, RZ, RZ, R171 ;  /* 0x000000ffff0d7224 */ /* 0x000fe400078e00ab */
[----:B------:R-:W-:-:S02]  /*2420*/  IMAD.MOV.U32 R218, RZ, RZ, R178 ;  /* 0x000000ffffda7224 */ /* 0x000fc400078e00b2 */
[----:B------:R-:W-:Y:S02]  /*2430*/  IMAD.MOV.U32 R219, RZ, RZ, R179 ;  /* 0x000000ffffdb7224 */ /* 0x000fe400078e00b3 */
[----:B------:R-:W-:Y:S02]  /*2440*/  IMAD.WIDE.U32 R196, R0, 0x10, R228 ;  /* 0x0000001000c47825 */ /* 0x000fe400078e00e4 */
[----:B------:R-:W-:Y:S02]  /*2450*/  IMAD.WIDE.U32 R170, R252, 0x8, R16 ;  /* 0x00000008fcaa7825 */ /* 0x000fe400078e0010 */
[----:B------:R-:W-:Y:S02]  /*2460*/  IMAD.WIDE.U32 R178, R0, 0x10, R220 ;  /* 0x0000001000b27825 */ /* 0x000fe400078e00dc */
[----:B------:R-:W-:Y:S02]  /*2470*/  IMAD.MOV.U32 R16, RZ, RZ, R128 ;  /* 0x000000ffff107224 */ /* 0x000fe400078e0080 */
[----:B------:R-:W-:-:S02]  /*2480*/  IMAD.MOV.U32 R17, RZ, RZ, R129 ;  /* 0x000000ffff117224 */ /* 0x000fc400078e0081 */
[----:B------:R-:W-:Y:S02]  /*2490*/  IMAD.WIDE.U32 R220, R0, 0x10, R242 ;  /* 0x0000001000dc7825 */ /* 0x000fe400078e00f2 */
[C---:B------:R-:W-:Y:S02]  /*24a0*/  IMAD.WIDE.U32 R128, R252.reuse, 0x8, R116 ;  /* 0x00000008fc807825 */ /* 0x040fe400078e0074 */
[C---:B------:R-:W-:Y:S02]  /*24b0*/  IMAD.WIDE.U32 R242, R252.reuse, 0x8, R206 ;  /* 0x00000008fcf27825 */ /* 0x040fe400078e00ce */
[C---:B------:R-:W-:Y:S02]  /*24c0*/  IMAD.WIDE.U32 R116, R252.reuse, 0x8, R32 ;  /* 0x00000008fc747825 */ /* 0x040fe400078e0020 */
[C---:B------:R-:W-:Y:S02]  /*24d0*/  IMAD.WIDE.U32 R206, R252.reuse, 0x8, R26 ;  /* 0x00000008fcce7825 */ /* 0x040fe400078e001a */
[----:B------:R-:W-:-:S02]  /*24e0*/  IMAD.WIDE.U32 R32, R252, 0x8, R184 ;  /* 0x00000008fc207825 */ /* 0x000fc400078e00b8 */
[----:B------:R-:W-:Y:S02]  /*24f0*/  IMAD.WIDE.U32 R228, R0, 0x10, R248 ;  /* 0x0000001000e47825 */ /* 0x000fe400078e00f8 */
[----:B------:R-:W-:Y:S02]  /*2500*/  IMAD.WIDE.U32 R250, R252, 0x8, R222 ;  /* 0x00000008fcfa7825 */ /* 0x000fe400078e00de */
[----:B------:R-:W-:Y:S02]  /*2510*/  IMAD.MOV.U32 R26, RZ, RZ, R198 ;  /* 0x000000ffff1a7224 */ /* 0x000fe400078e00c6 */
[----:B------:R-:W-:Y:S02]  /*2520*/  IMAD.MOV.U32 R27, RZ, RZ, R199 ;  /* 0x000000ffff1b7224 */ /* 0x000fe400078e00c7 */
[----:B------:R-:W-:Y:S02]  /*2530*/  IMAD.MOV.U32 R184, RZ, RZ, R30 ;  /* 0x000000ffffb87224 */ /* 0x000fe400078e001e */
[----:B------:R-:W-:-:S02]  /*2540*/  IMAD.MOV.U32 R185, RZ, RZ, R31 ;  /* 0x000000ffffb97224 */ /* 0x000fc400078e001f */
[C---:B------:R-:W-:Y:S01]  /*2550*/  IMAD.WIDE.U32 R248, R252.reuse, 0x8, R218 ;  /* 0x00000008fcf87825 */ /* 0x040fe200078e00da */
[----:B------:R-:W-:Y:S01]  /*2560*/  STG.E.64.SYS [R250], R126 ;  /* 0x0000007efa007386 */ /* 0x000fe2000010eb00 */
[----:B------:R-:W-:Y:S02]  /*2570*/  IMAD.WIDE.U32 R30, R252, 0x8, R190 ;  /* 0x00000008fc1e7825 */ /* 0x000fe400078e00be */
[----:B------:R-:W-:Y:S02]  /*2580*/  IMAD.WIDE.U32 R120, R0, 0x10, R120 ;  /* 0x0000001000787825 */ /* 0x000fe400078e0078 */
[C---:B------:R-:W-:Y:S02]  /*2590*/  IMAD.WIDE.U32 R182, R252.reuse, 0x8, R240 ;  /* 0x00000008fcb67825 */ /* 0x040fe400078e00f0 */
[----:B------:R-:W-:Y:S02]  /*25a0*/  IMAD.WIDE.U32 R222, R252, 0x8, R168 ;  /* 0x00000008fcde7825 */ /* 0x000fe400078e00a8 */
[----:B------:R-:W-:Y:S01]  /*25b0*/  IMAD.MOV.U32 R190, RZ, RZ, R28 ;  /* 0x000000ffffbe7224 */ /* 0x000fe200078e001c */
[----:B------:R-:W-:Y:S01]  /*25c0*/  STG.E.64.SYS [R248], R130 ;  /* 0x00000082f8007386 */ /* 0x000fe2000010eb00 */
[----:B------:R-:W-:-:S02]  /*25d0*/  IMAD.MOV.U32 R191, RZ, RZ, R29 ;  /* 0x000000ffffbf7224 */ /* 0x000fc400078e001d */
[----:B------:R-:W-:Y:S02]  /*25e0*/  IMAD.WIDE.U32 R224, R0, 0x10, R246 ;  /* 0x0000001000e07825 */ /* 0x000fe400078e00f6 */
[C---:B------:R-:W-:Y:S02]  /*25f0*/  IMAD.WIDE.U32 R240, R252.reuse, 0x8, R202 ;  /* 0x00000008fcf07825 */ /* 0x040fe400078e00ca */
[----:B------:R-:W-:Y:S02]  /*2600*/  IMAD.MOV.U32 R168, RZ, RZ, R214 ;  /* 0x000000ffffa87224 */ /* 0x000fe400078e00d6 */
[----:B------:R-:W-:Y:S02]  /*2610*/  IMAD.MOV.U32 R169, RZ, RZ, R215 ;  /* 0x000000ffffa97224 */ /* 0x000fe400078e00d7 */
[C---:B------:R-:W-:Y:S02]  /*2620*/  IMAD.WIDE.U32 R28, R252.reuse, 0x8, R196 ;  /* 0x00000008fc1c7825 */ /* 0x040fe400078e00c4 */
[----:B------:R-:W-:-:S02]  /*2630*/  IMAD.WIDE.U32 R246, R252, 0x8, R226 ;  /* 0x00000008fcf67825 */ /* 0x000fc400078e00e2 */
[----:B------:R-:W-:Y:S02]  /*2640*/  IMAD.WIDE.U32 R202, R252, 0x8, R24 ;  /* 0x00000008fcca7825 */ /* 0x000fe400078e0018 */
[----:B------:R-:W-:Y:S02]  /*2650*/  IMAD.MOV.U32 R196, RZ, RZ, R26 ;  /* 0x000000ffffc47224 */ /* 0x000fe400078e001a */
[----:B------:R-:W-:Y:S02]  /*2660*/  IMAD.MOV.U32 R197, RZ, RZ, R27 ;  /* 0x000000ffffc57224 */ /* 0x000fe400078e001b */
[----:B------:R-:W-:Y:S02]  /*2670*/  IMAD.WIDE.U32 R114, R0, 0x10, R204 ;  /* 0x0000001000727825 */ /* 0x000fe400078e00cc */
[----:B------:R-:W-:Y:S02]  /*2680*/  IMAD.WIDE.U32 R226, R252, 0x8, R174 ;  /* 0x00000008fce27825 */ /* 0x000fe400078e00ae */
[----:B------:R-:W-:-:S02]  /*2690*/  IMAD.MOV.U32 R24, RZ, RZ, R188 ;  /* 0x000000ffff187224 */ /* 0x000fc400078e00bc */
[----:B------:R-:W-:Y:S01]  /*26a0*/  IMAD.MOV.U32 R25, RZ, RZ, R189 ;  /* 0x000000ffff197224 */ /* 0x000fe200078e00bd */
[----:B------:R-:W-:Y:S01]  /*26b0*/  STG.E.64.SYS [R196], R132 ;  /* 0x00000084c4007386 */ /* 0x000fe2000010eb00 */
[C---:B------:R-:W-:Y:S02]  /*26c0*/  IMAD.WIDE.U32 R214, R252.reuse, 0x8, R118 ;  /* 0x00000008fcd67825 */ /* 0x040fe400078e0076 */
[C---:B------:R-:W-:Y:S01]  /*26d0*/  IMAD.WIDE.U32 R174, R252.reuse, 0x8, R14 ;  /* 0x00000008fcae7825 */ /* 0x040fe200078e000e */
[----:B------:R-:W-:Y:S01]  /*26e0*/  STG.E.64.SYS [R190], R136 ;  /* 0x00000088be007386 */ /* 0x000fe2000010eb00 */
[----:B------:R-:W-:Y:S02]  /*26f0*/  IMAD.WIDE.U32 R198, R252, 0x8, R22 ;  /* 0x00000008fcc67825 */ /* 0x000fe400078e0016 */
[----:B------:R-:W-:Y:S01]  /*2700*/  IMAD.MOV.U32 R14, RZ, RZ, R168 ;  /* 0x000000ffff0e7224 */ /* 0x000fe200078e00a8 */
[----:B------:R-:W-:Y:S01]  /*2710*/  STG.E.64.SYS [R244], R134 ;  /* 0x00000086f4007386 */ /* 0x000fe2000010eb00 */
[----:B------:R-:W-:-:S02]  /*2720*/  IMAD.MOV.U32 R15, RZ, RZ, R169 ;  /* 0x000000ffff0f7224 */ /* 0x000fc400078e00a9 */
[C---:B------:R-:W-:Y:S01]  /*2730*/  IMAD.WIDE.U32 R118, R252.reuse, 0x8, R34 ;  /* 0x00000008fc767825 */ /* 0x040fe200078e0022 */
[----:B------:R-:W-:Y:S01]  /*2740*/  STG.E.64.SYS [R242], R138 ;  /* 0x0000008af2007386 */ /* 0x000fe2000010eb00 */
[----:B------:R-:W-:Y:S02]  /*2750*/  IMAD.MOV.U32 R22, RZ, RZ, R182 ;  /* 0x000000ffff167224 */ /* 0x000fe400078e00b6 */
[----:B------:R-:W-:Y:S01]  /*2760*/  IMAD.MOV.U32 R23, RZ, RZ, R183 ;  /* 0x000000ffff177224 */ /* 0x000fe200078e00b7 */
[----:B------:R-:W-:Y:S01]  /*2770*/  STG.E.64.SYS [R184], R140 ;  /* 0x0000008cb8007386 */ /* 0x000fe2000010eb00 */
[C---:B------:R-:W-:Y:S02]  /*2780*/  IMAD.WIDE.U32 R168, R252.reuse, 0x8, R18 ;  /* 0x00000008fca87825 */ /* 0x040fe400078e0012 */
[C---:B------:R-:W-:Y:S02]  /*2790*/  IMAD.WIDE.U32 R34, R252.reuse, 0x8, R178 ;  /* 0x00000008fc227825 */ /* 0x040fe400078e00b2 */
[----:B------:R-:W-:-:S02]  /*27a0*/  IMAD.WIDE.U32 R236, R252, 0x8, R192 ;  /* 0x00000008fcec7825 */ /* 0x000fc400078e00c0 */
[----:B------:R-:W-:Y:S02]  /*27b0*/  IMAD.MOV.U32 R18, RZ, RZ, R120 ;  /* 0x000000ffff127224 */ /* 0x000fe400078e0078 */
[----:B------:R-:W-:Y:S02]  /*27c0*/  IMAD.MOV.U32 R19, RZ, RZ, R121 ;  /* 0x000000ffff137224 */ /* 0x000fe400078e0079 */
[----:B------:R-:W-:Y:S02]  /*27d0*/  IMAD.MOV.U32 R178, RZ, RZ, R24 ;  /* 0x000000ffffb27224 */ /* 0x000fe400078e0018 */
[----:B------:R-:W-:Y:S02]  /*27e0*/  IMAD.MOV.U32 R179, RZ, RZ, R25 ;  /* 0x000000ffffb37224 */ /* 0x000fe400078e0019 */
[----:B------:R-:W-:Y:S02]  /*27f0*/  IMAD.WIDE.U32 R204, R0, 0x10, R232 ;  /* 0x0000001000cc7825 */ /* 0x000fe400078e00e8 */
[----:B------:R-:W-:-:S02]  /*2800*/  IMAD.WIDE.U32 R120, R252, 0x8, R112 ;  /* 0x00000008fc787825 */ /* 0x000fc400078e0070 */
[C---:B------:R-:W-:Y:S02]  /*2810*/  IMAD.WIDE.U32 R232, R252.reuse, 0x8, R186 ;  /* 0x00000008fce87825 */ /* 0x040fe400078e00ba */
[C---:B------:R-:W-:Y:S01]  /*2820*/  IMAD.WIDE.U32 R112, R252.reuse, 0x8, R172 ;  /* 0x00000008fc707825 */ /* 0x040fe200078e00ac */
[----:B------:R-:W-:Y:S01]  /*2830*/  STG.E.64.SYS [R178], R164 ;  /* 0x000000a4b2007386 */ /* 0x000fe2000010eb00 */
[----:B------:R-:W-:Y:S02]  /*2840*/  IMAD.WIDE.U32 R218, R252, 0x8, R124 ;  /* 0x00000008fcda7825 */ /* 0x000fe400078e007c */
[----:B------:R-:W-:Y:S01]  /*2850*/  IMAD.MOV.U32 R172, RZ, RZ, R22 ;  /* 0x000000ffffac7224 */ /* 0x000fe200078e0016 */
[----:B------:R-:W-:Y:S01]  /*2860*/  STG.E.64.SYS [R240], R142 ;  /* 0x0000008ef0007386 */ /* 0x000fe2000010eb00 */
[----:B------:R-:W-:Y:S02]  /*2870*/  IMAD.MOV.U32 R173, RZ, RZ, R23 ;  /* 0x000000ffffad7224 */ /* 0x000fe400078e0017 */
[----:B------:R-:W-:Y:S01]  /*2880*/  IMAD.WIDE.U32 R200, R0, 0x10, R230 ;  /* 0x0000001000c87825 */ /* 0x000fe200078e00e6 */
[----:B------:R-:W-:Y:S01]  /*2890*/  STG.E.64.SYS [R236], R166 ;  /* 0x000000a6ec007386 */ /* 0x000fe2000010eb00 */
[----:B------:R-:W-:-:S02]  /*28a0*/  IMAD.WIDE.U32 R124, R252, 0x8, R114 ;  /* 0x00000008fc7c7825 */ /* 0x000fc400078e0072 */
[C---:B------:R-:W-:Y:S02]  /*28b0*/  IMAD.WIDE.U32 R230, R252.reuse, 0x8, R180 ;  /* 0x00000008fce67825 */ /* 0x040fe400078e00b4 */
[----:B------:R-:W-:Y:S01]  /*28c0*/  STG.E.64.SYS [R172], R144 ;  /* 0x00000090ac007386 */ /* 0x000fe2000010eb00 */
[C---:B------:R-:W-:Y:S02]  /*28d0*/  IMAD.WIDE.U32 R114, R252.reuse, 0x8, R122 ;  /* 0x00000008fc727825 */ /* 0x040fe400078e007a */
[----:B------:R-:W-:Y:S01]  /*28e0*/  IMAD.MOV.U32 R122, RZ, RZ, R20 ;  /* 0x000000ffff7a7224 */ /* 0x000fe200078e0014 */
[----:B------:R-:W-:Y:S01]  /*28f0*/  STG.E.64.SYS [R232], R148 ;  /* 0x00000094e8007386 */ /* 0x000fe2000010eb00 */
[----:B------:R-:W-:Y:S02]  /*2900*/  IMAD.MOV.U32 R123, RZ, RZ, R21 ;  /* 0x000000ffff7b7224 */ /* 0x000fe400078e0015 */
[C---:B------:R-:W-:Y:S01]  /*2910*/  IMAD.WIDE.U32 R26, R252.reuse, 0x8, R200 ;  /* 0x00000008fc1a7825 */ /* 0x040fe200078e00c8 */
[----:B------:R-:W-:Y:S01]  /*2920*/  STG.E.64.SYS [R128], R146 ;  /* 0x0000009280007386 */ /* 0x000fe2000010eb00 */
[----:B------:R-:W-:-:S02]  /*2930*/  IMAD.WIDE.U32 R24, R252, 0x8, R204 ;  /* 0x00000008fc187825 */ /* 0x000fc400078e00cc */
[C---:B------:R-:W-:Y:S01]  /*2940*/  IMAD.WIDE.U32 R22, R252.reuse, 0x8, R210 ;  /* 0x00000008fc167825 */ /* 0x040fe200078e00d2 */
[----:B------:R-:W-:Y:S01]  /*2950*/  STG.E.64.SYS [R124], R150 ;  /* 0x000000967c007386 */ /* 0x000fe2000010eb00 */
[C---:B------:R-:W-:Y:S02]  /*2960*/  IMAD.WIDE.U32 R192, R252.reuse, 0x8, R2 ;  /* 0x00000008fcc07825 */ /* 0x040fe400078e0002 */
[C---:B------:R-:W-:Y:S01]  /*2970*/  IMAD.WIDE.U32 R188, R252.reuse, 0x8, R4 ;  /* 0x00000008fcbc7825 */ /* 0x040fe200078e0004 */
[----:B------:R-:W-:Y:S01]  /*2980*/  STG.E.64.SYS [R230], R108 ;  /* 0x0000006ce6007386 */ /* 0x000fe2000010eb00 */
[C---:B------:R-:W-:Y:S02]  /*2990*/  IMAD.WIDE.U32 R20, R252.reuse, 0x8, R216 ;  /* 0x00000008fc147825 */ /* 0x040fe400078e00d8 */
        /* <DEDUP_REMOVED lines=17> */
[----:B------:R-:W-:-:S03]  /*2ab0*/  IMAD.WIDE.U32 R18, R252, 0x8, R18 ;  /* 0x00000008fc127825 */ /* 0x000fc600078e0012 */
[----:B------:R-:W-:Y:S04]  /*2ac0*/  STG.E.64.SYS [R114], R98 ;  /* 0x0000006272007386 */ /* 0x000fe8000010eb00 */
        /* <DEDUP_REMOVED lines=35> */
[----:B------:R-:W-:Y:S01]  /*2d00*/  STG.E.64.SYS [R18], R154 ;  /* 0x0000009a12007386 */ /* 0x000fe2000010eb00 */
[----:B------:R-:W-:Y:S05]  /*2d10*/  EXIT ;  /* 0x000000000000794d */ /* 0x000fea0003800000 */
.L_x_2:
[----:B0123--:R-:W2:Y:S01]  /*2d20*/  LDL R0, [R1+0x8] ;  /* 0x0000080001007983 */ /* 0x00fea20000100800 */
[----:B------:R-:W-:Y:S01]  /*2d30*/  IMAD R204, R204, 0x2, R195 ;  /* 0x00000002cccc7824 */ /* 0x000fe200078e02c3 */
[----:B------:R-:W-:Y:S01]  /*2d40*/  UMOV UR4, URZ ;  /* 0x0000003f00047c82 */ /* 0x000fe20008000000 */
[----:B------:R-:W-:-:S02]  /*2d50*/  IMAD.MOV.U32 R2, RZ, RZ, c[0x0][0x168] ;  /* 0x00005a00ff027624 */ /* 0x000fc400078e00ff */
[C---:B------:R-:W-:Y:S02]  /*2d60*/  IMAD.U32 R205, R204.reuse, 0x20, R205 ;  /* 0x00000020cccd7824 */ /* 0x040fe400078e00cd */
[----:B------:R-:W-:Y:S02]  /*2d70*/  IMAD.MOV.U32 R3, RZ, RZ, c[0x0][0x16c] ;  /* 0x00005b00ff037624 */ /* 0x000fe400078e00ff */
[----:B------:R-:W-:Y:S01]  /*2d80*/  IMAD R198, R204, 0x2, R1 ;  /* 0x00000002ccc67824 */ /* 0x000fe200078e0201 */
[----:B------:R-:W-:Y:S01]  /*2d90*/  SHF.R.U32.HI R43, RZ, 0x2, R205 ;  /* 0x00000002ff2b7819 */ /* 0x000fe200000116cd */
[----:B------:R-:W-:Y:S01]  /*2da0*/  IMAD.WIDE.U32 R200, R206, 0x180000, R2 ;  /* 0x00180000cec87825 */ /* 0x000fe200078e0002 */
[----:B------:R-:W-:Y:S01]  /*2db0*/  SHF.R.U32.HI R9, RZ, 0x1, R205 ;  /* 0x00000001ff097819 */ /* 0x000fe200000116cd */
[----:B------:R-:W-:Y:S02]  /*2dc0*/  IMAD.MOV.U32 R2, RZ, RZ, 0x10000000 ;  /* 0x10000000ff027424 */ /* 0x000fe400078e00ff */
[----:B------:R-:W-:Y:S01]  /*2dd0*/  IMAD.MOV.U32 R3, RZ, RZ, 0x28182800 ;  /* 0x28182800ff037424 */ /* 0x000fe200078e00ff */
[----:B------:R-:W-:-:S02]  /*2de0*/  SGXT.U32 R9, R9, 0x1 ;  /* 0x000000010909781a */ /* 0x000fc40000000000 */
[----:B------:R-:W-:-:S05]  /*2df0*/  IADD3 R201, R201, UR4, RZ ;  /* 0x00000004c9c97c10 */ /* 0x000fca000fffe0ff */
[----:B------:R0:W-:Y:S04]  /*2e00*/  STL.64 [R1], R2 ;  /* 0x0000000201007387 */ /* 0x0001e80000100a00 */
[----:B------:R-:W3:Y:S01]  /*2e10*/  LDL.U16 R198, [R198] ;  /* 0x00000000c6c67983 */ /* 0x000ee20000100400 */
[----:B------:R-:W-:Y:S01]  /*2e20*/  CS2R R186, SRZ ;  /* 0x0000000000ba7805 */ /* 0x000fe2000001ff00 */
[----:B------:R-:W-:Y:S01]  /*2e30*/  CS2R R184, SRZ ;  /* 0x0000000000b87805 */ /* 0x000fe2000001ff00 */
[----:B------:R-:W-:Y:S01]  /*2e40*/  CS2R R162, SRZ ;  /* 0x0000000000a27805 */ /* 0x000fe2000001ff00 */
[----:B------:R-:W-:Y:S01]  /*2e50*/  CS2R R160, SRZ ;  /* 0x0000000000a07805 */ /* 0x000fe2000001ff00 */
[----:B------:R-:W-:Y:S01]  /*2e60*/  CS2R R158, SRZ ;  /* 0x00000000009e7805 */ /* 0x000fe2000001ff00 */
[----:B------:R-:W-:Y:S01]  /*2e70*/  CS2R R156, SRZ ;  /* 0x00000000009c7805 */ /* 0x000fe2000001ff00 */
[----:B--2---:R-:W-:Y:S01]  /*2e80*/  IMAD.IADD R202, R0, 0x1, R43 ;  /* 0x0000000100ca7824 */ /* 0x004fe200078e022b */
[----:B------:R-:W-:-:S03]  /*2e90*/  LOP3.LUT R0, R205, 0x1, RZ, 0xc0, !PT ;  /* 0x00000001cd007812 */ /* 0x000fc600078ec0ff */
[C---:B------:R-:W-:Y:S01]  /*2ea0*/  IMAD.WIDE.U32 R4, R202.reuse, 0x40, R200 ;  /* 0x00000040ca047825 */ /* 0x040fe200078e00c8 */
[----:B------:R-:W-:Y:S01]  /*2eb0*/  IADD3 R203, R202, 0x20, RZ ;  /* 0x00000020cacb7810 */ /* 0x000fe20007ffe0ff */
[----:B------:R-:W-:-:S04]  /*2ec0*/  IMAD.SHL.U32 R197, R0, 0x4, RZ ;  /* 0x0000000400c57824 */ /* 0x000fc800078e00ff */
[----:B------:R-:W-:Y:S02]  /*2ed0*/  IMAD.WIDE.U32 R6, R203, 0x40, R200 ;  /* 0x00000040cb067825 */ /* 0x000fe400078e00c8 */
[----:B------:R-:W-:-:S06]  /*2ee0*/  IMAD.WIDE.U32 R4, R9, 0x20, R4 ;  /* 0x0000002009047825 */ /* 0x000fcc00078e0004 */
[----:B------:R-:W-:Y:S02]  /*2ef0*/  IMAD.WIDE.U32 R6, R9, 0x20, R6 ;  /* 0x0000002009067825 */ /* 0x000fe400078e0006 */
[----:B------:R-:W-:-:S06]  /*2f00*/  IMAD.WIDE.U32 R192, R197, 0x4, R4 ;  /* 0x00000004c5c07825 */ /* 0x000fcc00078e0004 */
[----:B------:R-:W-:-:S04]  /*2f10*/  IMAD.WIDE.U32 R188, R197, 0x4, R6 ;  /* 0x00000004c5bc7825 */ /* 0x000fc800078e0006 */
[----:B------:R-:W4:Y:S06]  /*2f20*/  LDG.E.128.SYS R192, [R192] ;  /* 0x00000000c0c07381 */ /* 0x000f2c00001eed00 */
[----:B------:R-:W4:Y:S01]  /*2f30*/  LDG.E.128.SYS R188, [R188] ;  /* 0x00000000bcbc7381 */ /* 0x000f2200001eed00 */
[----:B------:R-:W-:Y:S01]  /*2f40*/  CS2R R154, SRZ ;  /* 0x00000000009a7805 */ /* 0x000fe2000001ff00 */
        /* <DEDUP_REMOVED lines=59> */
[----:B------:R-:W-:Y:S01]  /*3300*/  IMAD R43, R43, 0x2, R9 ;  /* 0x000000022b2b7824 */ /* 0x000fe200078e0209 */
[----:B------:R-:W-:Y:S01]  /*3310*/  CS2R R54, SRZ ;  /* 0x0000000000367805 */ /* 0x000fe2000001ff00 */
[----:B------:R-:W-:Y:S01]  /*3320*/  CS2R R52, SRZ ;  /* 0x0000000000347805 */ /* 0x000fe2000001ff00 */
[----:B---3--:R-:W-:Y:S01]  /*3330*/  SHF.R.U32.HI R199, RZ, 0x8, R198 ;  /* 0x00000008ffc77819 */ /* 0x008fe200000116c6 */
[----:B------:R-:W-:Y:S01]  /*3340*/  CS2R R50, SRZ ;  /* 0x0000000000327805 */ /* 0x000fe2000001ff00 */
[----:B------:R-:W-:Y:S01]  /*3350*/  CS2R R48, SRZ ;  /* 0x0000000000307805 */ /* 0x000fe2000001ff00 */
[----:B------:R-:W-:Y:S01]  /*3360*/  IMAD R43, R43, 0x6, R0 ;  /* 0x000000062b2b7824 */ /* 0x000fe200078e0200 */
[----:B------:R-:W-:Y:S01]  /*3370*/  CS2R R46, SRZ ;  /* 0x00000000002e7805 */ /* 0x000fe2000001ff00 */
[----:B------:R-:W-:Y:S01]  /*3380*/  IMAD.MOV.U32 R0, RZ, RZ, RZ ;  /* 0x000000ffff007224 */ /* 0x000fe200078e00ff */
[----:B------:R-:W-:Y:S01]  /*3390*/  CS2R R44, SRZ ;  /* 0x00000000002c7805 */ /* 0x000fe2000001ff00 */
[----:B------:R-:W-:-:S02]  /*33a0*/  SGXT.U32 R198, R198, 0x8 ;  /* 0x00000008c6c6781a */ /* 0x000fc40000000000 */
[----:B0-----:R-:W-:-:S08]  /*33b0*/  SGXT.U32 R199, R199, 0x8 ;  /* 0x00000008c7c7781a */ /* 0x001fd00000000000 */
.L_x_8:
[----:B------:R-:W-:Y:S01]  /*33c0*/  ISETP.NE.AND P0, PT, R0, 0x17f, PT ;  /* 0x0000017f0000780c */ /* 0x000fe20003f05270 */
[----:B------:R-:W-:Y:S04]  /*33d0*/  WARPSYNC 0xffffffff ;  /* 0xffffffff00007948 */ /* 0x000fe80003800000 */
[----:B----45:R-:W-:Y:S01]  /*33e0*/  LOP3.LUT R10, R193, 0x80000000, RZ, 0x3c, !PT ;  /* 0x80000000c10a7812 */ /* 0x030fe200078e3cff */
[----:B------:R-:W-:Y:S05]  /*33f0*/  BAR.SYNC 0x0 ;  /* 0x0000000000007b1d */ /* 0x000fea0000000000 */
[----:B------:R-:W-:Y:S01]  /*3400*/  LOP3.LUT R11, R194, 0x80000000, RZ, 0x3c, !PT ;  /* 0x80000000c20b7812 */ /* 0x000fe200078e3cff */
[----:B------:R0:W-:Y:S01]  /*3410*/  STS.128 [R43.X16], R192 ;  /* 0x000000c02b007388 */ /* 0x0001e2000000cc00 */
[----:B------:R-:W-:-:S02]  /*3420*/  LOP3.LUT R12, R195, 0x80000000, RZ, 0x3c, !PT ;  /* 0x80000000c30c7812 */ /* 0x000fc400078e3cff */
[----:B------:R-:W-:Y:S02]  /*3430*/  @P0 IADD3 R5, R0, 0x1, RZ ;  /* 0x0000000100050810 */ /* 0x000fe40007ffe0ff */
[----:B------:R-:W-:Y:S02]  /*3440*/  @P0 SHF.R.U32.HI R9, RZ, 0x1, R205 ;  /* 0x00000001ff090819 */ /* 0x000fe400000116cd */
[----:B------:R-:W-:Y:S01]  /*3450*/  LOP3.LUT R13, R188, 0x80000000, RZ, 0x3c, !PT ;  /* 0x80000000bc0d7812 */ /* 0x000fe200078e3cff */
[----:B------:R-:W-:Y:S01]  /*3460*/  @P0 IMAD.WIDE.U32 R4, R5, 0x1000, R200 ;  /* 0x0000100005040825 */ /* 0x000fe200078e00c8 */
[----:B------:R-:W-:-:S07]  /*3470*/  @P0 SGXT.U32 R9, R9, 0x1 ;  /* 0x000000010909081a */ /* 0x000fce0000000000 */
[--C-:B------:R-:W-:Y:S02]  /*3480*/  @P0 IMAD.WIDE.U32 R2, R202, 0x40, R4.reuse ;  /* 0x00000040ca020825 */ /* 0x100fe400078e0004 */
[----:B------:R-:W-:-:S06]  /*3490*/  @P0 IMAD.WIDE.U32 R4, R203, 0x40, R4 ;  /* 0x00000040cb040825 */ /* 0x000fcc00078e0004 */
[C---:B------:R-:W-:Y:S02]  /*34a0*/  @P0 IMAD.WIDE.U32 R6, R9.reuse, 0x20, R2 ;  /* 0x0000002009060825 */ /* 0x040fe400078e0002 */
[----:B------:R-:W-:Y:S01]  /*34b0*/  @P0 IMAD.WIDE.U32 R2, R9, 0x20, R4 ;  /* 0x0000002009020825 */ /* 0x000fe200078e0004 */
[----:B------:R-:W-:-:S04]  /*34c0*/  LOP3.LUT R5, R192, 0x80000000, RZ, 0x3c, !PT ;  /* 0x80000000c0057812 */ /* 0x000fc800078e3cff */
[----:B------:R-:W-:Y:S01]  /*34d0*/  PRMT R4, R5, 0x1032, R192 ;  /* 0x0000103205047816 */ /* 0x000fe200000000c0 */
[C---:B------:R-:W-:Y:S01]  /*34e0*/  @P0 IMAD.WIDE.U32 R8, R197.reuse, 0x4, R6 ;  /* 0x00000004c5080825 */ /* 0x040fe200078e0006 */
[----:B------:R-:W-:Y:S01]  /*34f0*/  PRMT R5, R10, 0x1032, R193 ;  /* 0x000010320a057816 */ /* 0x000fe200000000c1 */
[----:B------:R-:W-:Y:S01]  /*3500*/  @P0 IMAD.WIDE.U32 R2, R197, 0x4, R2 ;  /* 0x00000004c5020825 */ /* 0x000fe200078e0002 */
[----:B------:R-:W-:Y:S02]  /*3510*/  PRMT R6, R11, 0x1032, R194 ;  /* 0x000010320b067816 */ /* 0x000fe400000000c2 */
[----:B------:R-:W-:Y:S02]  /*3520*/  LOP3.LUT R10, R189, 0x80000000, RZ, 0x3c, !PT ;  /* 0x80000000bd0a7812 */ /* 0x000fe400078e3cff */
[----:B------:R-:W-:Y:S02]  /*3530*/  PRMT R7, R12, 0x1032, R195 ;  /* 0x000010320c077816 */ /* 0x000fe400000000c3 */
[----:B------:R-:W-:Y:S01]  /*3540*/  LOP3.LUT R11, R190, 0x80000000, RZ, 0x3c, !PT ;  /* 0x80000000be0b7812 */ /* 0x000fe200078e3cff */
[----:B0-----:R0:W4:Y:S01]  /*3550*/  @P0 LDG.E.128.SYS R192, [R8] ;  /* 0x0000000008c00381 */ /* 0x00112200001eed00 */
[----:B------:R-:W-:-:S03]  /*3560*/  LOP3.LUT R12, R191, 0x80000000, RZ, 0x3c, !PT ;  /* 0x80000000bf0c7812 */ /* 0x000fc600078e3cff */
[----:B------:R1:W-:Y:S01]  /*3570*/  STS.128 [R43.X16+0x1800], R188 ;  /* 0x001800bc2b007388 */ /* 0x0003e2000000cc00 */
[----:B0-----:R-:W-:Y:S02]  /*3580*/  PRMT R9, R10, 0x1032, R189 ;  /* 0x000010320a097816 */ /* 0x001fe400000000bd */
[----:B------:R-:W-:Y:S02]  /*3590*/  PRMT R10, R11, 0x1032, R190 ;  /* 0x000010320b0a7816 */ /* 0x000fe400000000be */
[----:B------:R-:W-:Y:S02]  /*35a0*/  PRMT R8, R13, 0x1032, R188 ;  /* 0x000010320d087816 */ /* 0x000fe400000000bc */
[----:B------:R-:W-:Y:S02]  /*35b0*/  PRMT R11, R12, 0x1032, R191 ;  /* 0x000010320c0b7816 */ /* 0x000fe400000000bf */
[----:B-1----:R0:W4:Y:S01]  /*35c0*/  @P0 LDG.E.128.SYS R188, [R2] ;  /* 0x0000000002bc0381 */ /* 0x00212200001eed00 */
[----:B------:R-:W-:Y:S01]  /*35d0*/  ISETP.NE.AND P0, PT, R204, RZ, PT ;  /* 0x000000ffcc00720c */ /* 0x000fe20003f05270 */
[----:B------:R-:W-:Y:S02]  /*35e0*/  BSSY B0, `(.L_x_5) ;  /* 0x000011b000007945 */ /* 0x000fe40003800000 */
[----:B------:R-:W-:Y:S04]  /*35f0*/  STS.128 [R43.X16+0x30], R4 ;  /* 0x000030042b007388 */ /* 0x000fe8000000cc00 */
[----:B------:R-:W-:Y:S04]  /*3600*/  STS.128 [R43.X16+0x1830], R8 ;  /* 0x001830082b007388 */ /* 0x000fe8000000cc00 */
[----:B------:R-:W-:Y:S05]  /*3610*/  BAR.SYNC 0x0 ;  /* 0x0000000000007b1d */ /* 0x000fea0000000000 */
[----:B------:R-:W-:Y:S05]  /*3620*/  @!P0 BRA `(.L_x_6) ;  /* 0x0000082000008947 */ /* 0x000fea0003800000 */
[----:B0-----:R-:W0:Y:S01]  /*3630*/  S2R R2, SR_LANEID ;  /* 0x0000000000027919 */ /* 0x001e220000000000 */
[----:B------:R-:W-:Y:S01]  /*3640*/  IMAD R12, R198, 0xc0, RZ ;  /* 0x000000c0c60c7824 */ /* 0x000fe200078e02ff */
[----:B------:R-:W-:Y:S04]  /*3650*/  WARPSYNC 0xffffffff ;  /* 0xffffffff00007948 */ /* 0x000fe80003800000 */
[----:B------:R-:W-:-:S02]  /*3660*/  IMAD R196, R199, 0xc0, RZ ;  /* 0x000000c0c7c47824 */ /* 0x000fc400078e02ff */
[----:B------:R-:W-:Y:S01]  /*3670*/  IMAD.MOV.U32 R15, RZ, RZ, 0x18 ;  /* 0x00000018ff0f7424 */ /* 0x000fe200078e00ff */
[----:B0-----:R-:W-:-:S04]  /*3680*/  LOP3.LUT R2, R2, 0xf, RZ, 0xc0, !PT ;  /* 0x0000000f02027812 */ /* 0x001fc800078ec0ff */
[--C-:B------:R-:W-:Y:S02]  /*3690*/  SHF.R.U32.HI R3, RZ, 0x3, R2.reuse ;  /* 0x00000003ff037819 */ /* 0x100fe40000011602 */
[----:B------:R-:W-:Y:S02]  /*36a0*/  LOP3.LUT R4, R2, 0x7, RZ, 0xc0, !PT ;  /* 0x0000000702047812 */ /* 0x000fe400078ec0ff */
[----:B------:R-:W-:Y:S01]  /*36b0*/  SHF.R.U32.HI R5, RZ, 0x4, R2 ;  /* 0x00000004ff057819 */ /* 0x000fe20000011602 */
[C---:B------:R-:W-:Y:S02]  /*36c0*/  IMAD.SHL.U32 R2, R3.reuse, 0x8, RZ ;  /* 0x0000000803027824 */ /* 0x040fe400078e00ff */
[----:B------:R-:W-:Y:S02]  /*36d0*/  IMAD.SHL.U32 R7, R3, 0x8, RZ ;  /* 0x0000000803077824 */ /* 0x000fe400078e00ff */
[C---:B------:R-:W-:Y:S01]  /*36e0*/  IMAD.SHL.U32 R42, R5.reuse, 0x8, RZ ;  /* 0x00000008052a7824 */ /* 0x040fe200078e00ff */
[----:B------:R-:W-:Y:S01]  /*36f0*/  LOP3.LUT R2, R2, 0x8, RZ, 0xe2, !PT ;  /* 0x0000000802027812 */ /* 0x000fe200078ee2ff */
[--C-:B------:R-:W-:Y:S01]  /*3700*/  IMAD R5, R5, 0x8, R4.reuse ;  /* 0x0000000805057824 */ /* 0x100fe200078e0204 */
[----:B------:R-:W-:-:S03]  /*3710*/  LOP3.LUT R3, R7, 0x8, R4, 0xe2, !PT ;  /* 0x0000000807037812 */ /* 0x000fc600078ee204 */
[----:B------:R-:W-:Y:S01]  /*3720*/  IMAD R13, R5, 0x18, R2 ;  /* 0x00000018050d7824 */ /* 0x000fe200078e0202 */
[----:B------:R-:W-:Y:S01]  /*3730*/  IADD3 R2, R12, 0x300, RZ ;  /* 0x000003000c027810 */ /* 0x000fe20007ffe0ff */
[----:B------:R-:W-:Y:S02]  /*3740*/  IMAD R42, R3, 0x30, R42 ;  /* 0x00000030032a7824 */ /* 0x000fe400078e022a */
[----:B------:R-:W-:Y:S02]  /*3750*/  IMAD.U32 R20, R13, 0x2, R12 ;  /* 0x000000020d147824 */ /* 0x000fe400078e000c */
[----:B------:R-:W-:Y:S02]  /*3760*/  IMAD.U32 R3, R42, 0x2, R196 ;  /* 0x000000022a037824 */ /* 0x000fe400078e00c4 */
[----:B------:R-:W-:Y:S02]  /*3770*/  IMAD R16, R15, 0x10, R20 ;  /* 0x000000100f107824 */ /* 0x000fe400078e0214 */
[----:B------:R-:W-:Y:S01]  /*3780*/  IMAD.U32 R32, R13, 0x2, R2 ;  /* 0x000000020d207824 */ /* 0x000fe200078e0002 */
[----:B------:R-:W-:Y:S01]  /*3790*/  IADD3 R2, R12, 0x600, RZ ;  /* 0x000006000c027810 */ /* 0x000fe20007ffe0ff */
[----:B------:R-:W-:Y:S02]  /*37a0*/  LDSM.16.M88.2 R20, [R20] ;  /* 0x000000001414783b */ /* 0x000fe40000000100 */
[----:B------:R-:W-:-:S02]  /*37b0*/  IMAD R40, R15, 0x10, R32 ;  /* 0x000000100f287824 */ /* 0x000fc400078e0220 */
[----:B------:R-:W0:Y:S01]  /*37c0*/  LDSM.16.M88.2 R28, [R3] ;  /* 0x00000000031c783b */ /* 0x000e220000000100 */
[----:B------:R-:W-:Y:S01]  /*37d0*/  IMAD.U32 R30, R13, 0x2, R2 ;  /* 0x000000020d1e7824 */ /* 0x000fe200078e0002 */
[----:B------:R-:W-:Y:S02]  /*37e0*/  IADD3 R2, R12, 0x900, RZ ;  /* 0x000009000c027810 */ /* 0x000fe40007ffe0ff */
[----:B------:R-:W1:Y:S01]  /*37f0*/  LDSM.16.M88.2 R16, [R16] ;  /* 0x000000001010783b */ /* 0x000e620000000100 */
[----:B------:R-:W-:Y:S02]  /*3800*/  IMAD R38, R15, 0x10, R30 ;  /* 0x000000100f267824 */ /* 0x000fe400078e021e */
[----:B------:R-:W-:Y:S01]  /*3810*/  IMAD.U32 R2, R13, 0x2, R2 ;  /* 0x000000020d027824 */ /* 0x000fe200078e0002 */
[----:B------:R-:W2:Y:S03]  /*3820*/  LDSM.16.M88.2 R22, [R3+0x10] ;  /* 0x000010000316783b */ /* 0x000ea60000000100 */
[----:B------:R-:W-:Y:S01]  /*3830*/  IMAD R36, R15, 0x10, R2 ;  /* 0x000000100f247824 */ /* 0x000fe200078e0202 */
[----:B------:R-:W3:Y:S04]  /*3840*/  LDSM.16.M88.2 R32, [R32] ;  /* 0x000000002020783b */ /* 0x000ee80000000100 */
[----:B------:R-:W2:Y:S04]  /*3850*/  LDSM.16.M88.2 R40, [R40] ;  /* 0x000000002828783b */ /* 0x000ea80000000100 */
[----:B------:R-:W3:Y:S01]  /*3860*/  LDSM.16.M88.2 R30, [R30] ;  /* 0x000000001e1e783b */ /* 0x000ee20000000100 */
[----:B0-----:R-:W5:-:S03]  /*3870*/  HMMA.1688.F32 R4, R28, R20, R44 ;  /* 0x000000141c04723c */ /* 0x001f46000000102c */
[----:B------:R-:W0:Y:S04]  /*3880*/  LDSM.16.M88.2 R38, [R38] ;  /* 0x000000002626783b */ /* 0x000e280000000100 */
[----:B------:R-:W0:Y:S01]  /*3890*/  LDSM.16.M88.2 R2, [R2] ;  /* 0x000000000202783b */ /* 0x000e220000000100 */
[----:B-1----:R-:W5:-:S03]  /*38a0*/  HMMA.1688.F32 R8, R28, R16, R48 ;  /* 0x000000101c08723c */ /* 0x002f460000001030 */
[----:B------:R-:W1:Y:S05]  /*38b0*/  LDSM.16.M88.2 R36, [R36] ;  /* 0x000000002424783b */ /* 0x000e6a0000000100 */
[----:B--2--5:R-:W-:-:S08]  /*38c0*/  HMMA.1688.F32 R44, R22, R21, R4 ;  /* 0x00000015162c723c */ /* 0x024fd00000001004 */
[----:B------:R-:W-:-:S08]  /*38d0*/  HMMA.1688.F32 R48, R22, R17, R8 ;  /* 0x000000111630723c */ /* 0x000fd00000001008 */
[----:B---3--:R-:W5:-:S08]  /*38e0*/  HMMA.1688.F32 R4, R28, R32, R52 ;  /* 0x000000201c04723c */ /* 0x008f500000001034 */
[----:B------:R-:W5:-:S08]  /*38f0*/  HMMA.1688.F32 R8, R28, R40, R164 ;  /* 0x000000281c08723c */ /* 0x000f5000000010a4 */
[----:B-----5:R-:W-:-:S08]  /*3900*/  HMMA.1688.F32 R52, R22, R33, R4 ;  /* 0x000000211634723c */ /* 0x020fd00000001004 */
[----:B------:R-:W-:-:S08]  /*3910*/  HMMA.1688.F32 R164, R22, R41, R8 ;  /* 0x0000002916a4723c */ /* 0x000fd00000001008 */
[----:B------:R-:W5:-:S08]  /*3920*/  HMMA.1688.F32 R4, R28, R30, R56 ;  /* 0x0000001e1c04723c */ /* 0x000f500000001038 */
[----:B0-----:R-:W5:-:S08]  /*3930*/  HMMA.1688.F32 R8, R28, R38, R60 ;  /* 0x000000261c08723c */ /* 0x001f50000000103c */
[----:B-----5:R5:W-:-:S05]  /*3940*/  HMMA.1688.F32 R56, R22, R31, R4 ;  /* 0x0000001f1638723c */ /* 0x020bca0000001004 */
[C---:B-----5:R-:W-:Y:S02]  /*3950*/  IADD3 R4, R12.reuse, 0xc00, RZ ;  /* 0x00000c000c047810 */ /* 0x060fe40007ffe0ff */
[----:B------:R-:W-:Y:S01]  /*3960*/  IADD3 R12, R12, 0xf00, RZ ;  /* 0x00000f000c0c7810 */ /* 0x000fe20007ffe0ff */
[----:B------:R-:W-:Y:S02]  /*3970*/  HMMA.1688.F32 R60, R22, R39, R8 ;  /* 0x00000027163c723c */ /* 0x000fe40000001008 */
[C---:B------:R-:W-:Y:S02]  /*3980*/  IMAD.U32 R26, R13.reuse, 0x2, R4 ;  /* 0x000000020d1a7824 */ /* 0x040fe400078e0004 */
[----:B------:R-:W-:Y:S02]  /*3990*/  IMAD.U32 R24, R13, 0x2, R12 ;  /* 0x000000020d187824 */ /* 0x000fe400078e000c */
[----:B------:R-:W-:Y:S02]  /*39a0*/  IMAD R34, R15, 0x10, R26 ;  /* 0x000000100f227824 */ /* 0x000fe400078e021a */
[----:B------:R-:W5:-:S02]  /*39b0*/  HMMA.1688.F32 R4, R28, R2, R64 ;  /* 0x000000021c04723c */ /* 0x000f440000001040 */
[----:B------:R-:W0:Y:S04]  /*39c0*/  LDSM.16.M88.2 R26, [R26] ;  /* 0x000000001a1a783b */ /* 0x000e280000000100 */
[----:B------:R-:W2:Y:S02]  /*39d0*/  LDSM.16.M88.2 R34, [R34] ;  /* 0x000000002222783b */ /* 0x000ea40000000100 */
[----:B-1----:R-:W5:-:S08]  /*39e0*/  HMMA.1688.F32 R8, R28, R36, R68 ;  /* 0x000000241c08723c */ /* 0x002f500000001044 */
[----:B-----5:R5:W-:-:S05]  /*39f0*/  HMMA.1688.F32 R64, R22, R3, R4 ;  /* 0x000000031640723c */ /* 0x020bca0000001004 */
[----:B-----5:R-:W-:Y:S01]  /*3a00*/  IMAD R4, R15, 0x10, R24 ;  /* 0x000000100f047824 */ /* 0x020fe200078e0218 */
[----:B------:R-:W-:Y:S01]  /*3a10*/  IADD3 R7, R196, 0x600, RZ ;  /* 0x00000600c4077810 */ /* 0x000fe20007ffe0ff */
[----:B------:R-:W1:Y:S01]  /*3a20*/  LDSM.16.M88.2 R24, [R24] ;  /* 0x000000001818783b */ /* 0x000e620000000100 */
[----:B------:R-:W-:-:S03]  /*3a30*/  HMMA.1688.F32 R68, R22, R37, R8 ;  /* 0x000000251644723c */ /* 0x000fc60000001008 */
[----:B------:R-:W-:Y:S02]  /*3a40*/  IMAD.U32 R207, R42, 0x2, R7 ;  /* 0x000000022acf7824 */ /* 0x000fe400078e0007 */
[----:B------:R-:W3:Y:S03]  /*3a50*/  LDSM.16.M88.2 R4, [R4] ;  /* 0x000000000404783b */ /* 0x000ee60000000100 */
[----:B0-----:R-:W5:-:S03]  /*3a60*/  HMMA.1688.F32 R12, R28, R26, R72 ;  /* 0x0000001a1c0c723c */ /* 0x001f460000001048 */
[----:B------:R-:W0:Y:S04]  /*3a70*/  LDSM.16.M88.2 R18, [R207] ;  /* 0x00000000cf12783b */ /* 0x000e280000000100 */
[----:B------:R-:W0:Y:S01]  /*3a80*/  LDSM.16.M88.2 R6, [R207+0x10] ;  /* 0x00001000cf06783b */ /* 0x000e220000000100 */
[----:B--2---:R-:W5:-:S08]  /*3a90*/  HMMA.1688.F32 R8, R28, R34, R76 ;  /* 0x000000221c08723c */ /* 0x004f50000000104c */
[----:B-----5:R-:W-:-:S08]  /*3aa0*/  HMMA.1688.F32 R72, R22, R27, R12 ;  /* 0x0000001b1648723c */ /* 0x020fd0000000100c */
[----:B------:R-:W-:-:S08]  /*3ab0*/  HMMA.1688.F32 R76, R22, R35, R8 ;  /* 0x00000023164c723c */ /* 0x000fd00000001008 */
[----:B-1----:R-:W5:-:S08]  /*3ac0*/  HMMA.1688.F32 R8, R28, R24, R80 ;  /* 0x000000181c08723c */ /* 0x002f500000001050 */
[----:B---3--:R-:W5:-:S08]  /*3ad0*/  HMMA.1688.F32 R12, R28, R4, R176 ;  /* 0x000000041c0c723c */ /* 0x008f5000000010b0 */
[----:B-----5:R-:W-:-:S08]  /*3ae0*/  HMMA.1688.F32 R80, R22, R25, R8 ;  /* 0x000000191650723c */ /* 0x020fd00000001008 */
[----:B------:R5:W-:-:S05]  /*3af0*/  HMMA.1688.F32 R176, R22, R5, R12 ;  /* 0x0000000516b0723c */ /* 0x000bca000000100c */
[----:B-----5:R-:W-:-:S03]  /*3b00*/  IADD3 R23, R196, 0xc00, RZ ;  /* 0x00000c00c4177810 */ /* 0x020fc60007ffe0ff */
[----:B0-----:R-:W5:Y:S02]  /*3b10*/  HMMA.1688.F32 R8, R18, R20, R84 ;  /* 0x000000141208723c */ /* 0x001f640000001054 */
[----:B------:R-:W-:-:S06]  /*3b20*/  IMAD.U32 R42, R42, 0x2, R23 ;  /* 0x000000022a2a7824 */ /* 0x000fcc00078e0017 */
[----:B------:R-:W5:Y:S02]  /*3b30*/  HMMA.1688.F32 R12, R18, R16, R88 ;  /* 0x00000010120c723c */ /* 0x000f640000001058 */
[----:B------:R-:W0:Y:S06]  /*3b40*/  LDSM.16.M88.2 R22, [R42] ;  /* 0x000000002a16783b */ /* 0x000e2c0000000100 */
        /* <DEDUP_REMOVED lines=20> */
[----:B-----5:R-:W1:Y:S02]  /*3c90*/  LDSM.16.M88.2 R18, [R42+0x10] ;  /* 0x000010002a12783b */ /* 0x020e640000000100 */
[----:B------:R-:W-:-:S08]  /*3ca0*/  HMMA.1688.F32 R120, R6, R25, R8 ;  /* 0x000000190678723c */ /* 0x000fd00000001008 */
[----:B------:R-:W-:-:S08]  /*3cb0*/  HMMA.1688.F32 R180, R6, R5, R12 ;  /* 0x0000000506b4723c */ /* 0x000fd0000000100c */
[----:B0-----:R-:W5:-:S08]  /*3cc0*/  HMMA.1688.F32 R8, R22, R20, R124 ;  /* 0x000000141608723c */ /* 0x001f50000000107c */
[----:B------:R-:W5:-:S08]  /*3cd0*/  HMMA.1688.F32 R12, R22, R16, R128 ;  /* 0x00000010160c723c */ /* 0x000f500000001080 */
[----:B-1---5:R-:W-:-:S08]  /*3ce0*/  HMMA.1688.F32 R124, R18, R21, R8 ;  /* 0x00000015127c723c */ /* 0x022fd00000001008 */
        /* <DEDUP_REMOVED lines=21> */
[----:B------:R-:W-:-:S13]  /*3e40*/  BRA `(.L_x_7) ;  /* 0x0000094000007947 */ /* 0x000fda0003800000 */
.L_x_6:
[----:B0-----:R-:W0:Y:S01]  /*3e50*/  S2R R2, SR_LANEID ;  /* 0x0000000000027919 */ /* 0x001e220000000000 */
[----:B------:R-:W-:Y:S01]  /*3e60*/  IMAD.MOV.U32 R28, RZ, RZ, 0x18 ;  /* 0x00000018ff1c7424 */ /* 0x000fe200078e00ff */
[----:B------:R-:W-:Y:S04]  /*3e70*/  WARPSYNC 0xffffffff ;  /* 0xffffffff00007948 */ /* 0x000fe80003800000 */
[----:B0-----:R-:W-:-:S04]  /*3e80*/  LOP3.LUT R2, R2, 0xf, RZ, 0xc0, !PT ;  /* 0x0000000f02027812 */ /* 0x001fc800078ec0ff */
[--C-:B------:R-:W-:Y:S02]  /*3e90*/  SHF.R.U32.HI R3, RZ, 0x3, R2.reuse ;  /* 0x00000003ff037819 */ /* 0x100fe40000011602 */
[----:B------:R-:W-:Y:S02]  /*3ea0*/  LOP3.LUT R4, R2, 0x7, RZ, 0xc0, !PT ;  /* 0x0000000702047812 */ /* 0x000fe400078ec0ff */
[----:B------:R-:W-:Y:S01]  /*3eb0*/  SHF.R.U32.HI R5, RZ, 0x4, R2 ;  /* 0x00000004ff057819 */ /* 0x000fe20000011602 */
[C---:B------:R-:W-:Y:S02]  /*3ec0*/  IMAD.SHL.U32 R2, R3.reuse, 0x8, RZ ;  /* 0x0000000803027824 */ /* 0x040fe400078e00ff */
[----:B------:R-:W-:Y:S02]  /*3ed0*/  IMAD.SHL.U32 R7, R3, 0x8, RZ ;  /* 0x0000000803077824 */ /* 0x000fe400078e00ff */
[C-C-:B------:R-:W-:Y:S01]  /*3ee0*/  IMAD R3, R5.reuse, 0x8, R4.reuse ;  /* 0x0000000805037824 */ /* 0x140fe200078e0204 */
[----:B------:R-:W-:Y:S01]  /*3ef0*/  LOP3.LUT R2, R2, 0x8, RZ, 0xe2, !PT ;  /* 0x0000000802027812 */ /* 0x000fe200078ee2ff */
[----:B------:R-:W-:Y:S01]  /*3f00*/  IMAD.SHL.U32 R5, R5, 0x8, RZ ;  /* 0x0000000805057824 */ /* 0x000fe200078e00ff */
[----:B------:R-:W-:-:S03]  /*3f10*/  LOP3.LUT R4, R7, 0x8, R4, 0xe2, !PT ;  /* 0x0000000807047812 */ /* 0x000fc600078ee204 */
[----:B------:R-:W-:Y:S02]  /*3f20*/  IMAD R2, R3, 0x18, R2 ;  /* 0x0000001803027824 */ /* 0x000fe400078e0202 */
[----:B------:R-:W-:Y:S02]  /*3f30*/  IMAD R4, R4, 0x30, R5 ;  /* 0x0000003004047824 */ /* 0x000fe400078e0205 */
[----:B------:R-:W-:Y:S02]  /*3f40*/  IMAD.SHL.U32 R26, R2, 0x2, RZ ;  /* 0x00000002021a7824 */ /* 0x000fe400078e00ff */
[----:B------:R-:W-:Y:S02]  /*3f50*/  IMAD.SHL.U32 R27, R4, 0x2, RZ ;  /* 0x00000002041b7824 */ /* 0x000fe400078e00ff */
[----:B------:R-:W-:Y:S01]  /*3f60*/  IMAD R18, R28, 0x10, R26 ;  /* 0x000000101c127824 */ /* 0x000fe200078e021a */
[----:B------:R-:W-:-:S03]  /*3f70*/  IADD3 R3, R26, 0x300, RZ ;  /* 0x000003001a037810 */ /* 0x000fc60007ffe0ff */
[----:B------:R-:W-:Y:S02]  /*3f80*/  LDSM.16.M88.2 R20, [R26] ;  /* 0x000000001a14783b */ /* 0x000fe40000000100 */
[----:B------:R-:W-:Y:S02]  /*3f90*/  IMAD R14, R28, 0x10, R3 ;  /* 0x000000101c0e7824 */ /* 0x000fe400078e0203 */
[----:B------:R-:W0:Y:S04]  /*3fa0*/  LDSM.16.M88.2 R12, [R27] ;  /* 0x000000001b0c783b */ /* 0x000e280000000100 */
[----:B------:R-:W1:Y:S04]  /*3fb0*/  LDSM.16.M88.2 R18, [R18] ;  /* 0x000000001212783b */ /* 0x000e680000000100 */
[----:B------:R-:W2:Y:S04]  /*3fc0*/  LDSM.16.M88.2 R22, [R27+0x10] ;  /* 0x000010001b16783b */ /* 0x000ea80000000100 */
[----:B------:R-:W3:Y:S04]  /*3fd0*/  LDSM.16.M88.2 R16, [R26+0x300] ;  /* 0x000300001a10783b */ /* 0x000ee80000000100 */
[----:B------:R-:W2:Y:S04]  /*3fe0*/  LDSM.16.M88.2 R14, [R14] ;  /* 0x000000000e0e783b */ /* 0x000ea80000000100 */
[----:B------:R-:W3:Y:S01]  /*3ff0*/  LDSM.16.M88.2 R2, [R27+0x600] ;  /* 0x000600001b02783b */ /* 0x000ee20000000100 */
[----:B0-----:R-:W5:-:S03]  /*4000*/  HMMA.1688.F32 R44, R12, R20, R44 ;  /* 0x000000140c2c723c */ /* 0x001f46000000102c */
[----:B------:R-:W-:Y:S05]  /*4010*/  LDSM.16.M88.2 R24, [R26+0x900] ;  /* 0x000900001a18783b */ /* 0x000fea0000000100 */
[----:B-1----:R-:W5:-:S08]  /*4020*/  HMMA.1688.F32 R48, R12, R18, R48 ;  /* 0x000000120c30723c */ /* 0x002f500000001030 */
[----:B--2--5:R-:W-:-:S08]  /*4030*/  HMMA.1688.F32 R44, R22, R21, R44 ;  /* 0x00000015162c723c */ /* 0x024fd0000000102c */
[----:B------:R-:W-:-:S08]  /*4040*/  HMMA.1688.F32 R48, R22, R19, R48 ;  /* 0x000000131630723c */ /* 0x000fd00000001030 */
[----:B---3--:R-:W5:-:S08]  /*4050*/  HMMA.1688.F32 R4, R12, R16, R52 ;  /* 0x000000100c04723c */ /* 0x008f500000001034 */
[----:B------:R5:W5:-:S06]  /*4060*/  HMMA.1688.F32 R8, R12, R14, R164 ;  /* 0x0000000e0c08723c */ /* 0x000b4c00000010a4 */
[----:B-----5:R-:W0:Y:S02]  /*4070*/  LDSM.16.M88.2 R12, [R27+0x610] ;  /* 0x000610001b0c783b */ /* 0x020e240000000100 */
[----:B------:R-:W-:-:S08]  /*4080*/  HMMA.1688.F32 R52, R22, R17, R4 ;  /* 0x000000111634723c */ /* 0x000fd00000001004 */
[----:B------:R5:W-:-:S06]  /*4090*/  HMMA.1688.F32 R164, R22, R15, R8 ;  /* 0x0000000f16a4723c */ /* 0x000bcc0000001008 */
[----:B-----5:R-:W1:Y:S02]  /*40a0*/  LDSM.16.M88.2 R22, [R26+0x600] ;  /* 0x000600001a16783b */ /* 0x020e640000000100 */
[----:B------:R-:W5:-:S08]  /*40b0*/  HMMA.1688.F32 R4, R2, R20, R56 ;  /* 0x000000140204723c */ /* 0x000f500000001038 */
[----:B------:R-:W5:-:S08]  /*40c0*/  HMMA.1688.F32 R8, R2, R18, R60 ;  /* 0x000000120208723c */ /* 0x000f50000000103c */
[----:B0----5:R-:W-:-:S08]  /*40d0*/  HMMA.1688.F32 R56, R12, R21, R4 ;  /* 0x000000150c38723c */ /* 0x021fd00000001004 */
[----:B------:R5:W-:-:S05]  /*40e0*/  HMMA.1688.F32 R60, R12, R19, R8 ;  /* 0x000000130c3c723c */ /* 0x000bca0000001008 */
[----:B-----5:R-:W-:-:S03]  /*40f0*/  IADD3 R9, R26, 0x600, RZ ;  /* 0x000006001a097810 */ /* 0x020fc60007ffe0ff */
[----:B------:R-:W5:Y:S02]  /*4100*/  HMMA.1688.F32 R4, R2, R16, R64 ;  /* 0x000000100204723c */ /* 0x000f640000001040 */
[----:B------:R-:W-:-:S06]  /*4110*/  IMAD R20, R28, 0x10, R9 ;  /* 0x000000101c147824 */ /* 0x000fcc00078e0209 */
[----:B------:R-:W5:Y:S02]  /*4120*/  HMMA.1688.F32 R8, R2, R14, R68 ;  /* 0x0000000e0208723c */ /* 0x000f640000001044 */
[----:B------:R-:W0:Y:S06]  /*4130*/  LDSM.16.M88.2 R20, [R20] ;  /* 0x000000001414783b */ /* 0x000e2c0000000100 */
[----:B-----5:R5:W-:-:S06]  /*4140*/  HMMA.1688.F32 R64, R12, R17, R4 ;  /* 0x000000110c40723c */ /* 0x020bcc0000001004 */
[----:B-----5:R-:W-:Y:S02]  /*4150*/  LDSM.16.M88.2 R16, [R26+0x1200] ;  /* 0x001200001a10783b */ /* 0x020fe40000000100 */
[----:B------:R5:W-:-:S05]  /*4160*/  HMMA.1688.F32 R68, R12, R15, R8 ;  /* 0x0000000f0c44723c */ /* 0x000bca0000001008 */
[----:B-----5:R-:W-:-:S03]  /*4170*/  IADD3 R9, R26, 0x900, RZ ;  /* 0x000009001a097810 */ /* 0x020fc60007ffe0ff */
[----:B-1----:R-:W5:Y:S02]  /*4180*/  HMMA.1688.F32 R4, R2, R22, R72 ;  /* 0x000000160204723c */ /* 0x002f640000001048 */
[----:B------:R-:W-:-:S06]  /*4190*/  IMAD R18, R28, 0x10, R9 ;  /* 0x000000101c127824 */ /* 0x000fcc00078e0209 */
[----:B0-----:R-:W5:Y:S02]  /*41a0*/  HMMA.1688.F32 R8, R2, R20, R76 ;  /* 0x000000140208723c */ /* 0x001f64000000104c */
[----:B------:R-:W0:Y:S06]  /*41b0*/  LDSM.16.M88.2 R18, [R18] ;  /* 0x000000001212783b */ /* 0x000e2c0000000100 */
[----:B-----5:R5:W-:-:S06]  /*41c0*/  HMMA.1688.F32 R72, R12, R23, R4 ;  /* 0x000000170c48723c */ /* 0x020bcc0000001004 */
[----:B-----5:R-:W1:Y:S02]  /*41d0*/  LDSM.16.M88.2 R22, [R27+0x1200] ;  /* 0x001200001b16783b */ /* 0x020e640000000100 */
[----:B------:R5:W-:-:S05]  /*41e0*/  HMMA.1688.F32 R76, R12, R21, R8 ;  /* 0x000000150c4c723c */ /* 0x000bca0000001008 */
[----:B-----5:R-:W-:Y:S01]  /*41f0*/  IADD3 R9, R26, 0x1200, RZ ;  /* 0x000012001a097810 */ /* 0x020fe20007ffe0ff */
[----:B------:R-:W-:Y:S02]  /*4200*/  LDSM.16.M88.2 R20, [R26+0x1500] ;  /* 0x001500001a14783b */ /* 0x000fe40000000100 */
[----:B------:R-:W5:Y:S02]  /*4210*/  HMMA.1688.F32 R4, R2, R24, R80 ;  /* 0x000000180204723c */ /* 0x000f640000001050 */
[----:B------:R-:W-:-:S06]  /*4220*/  IMAD R14, R28, 0x10, R9 ;  /* 0x000000101c0e7824 */ /* 0x000fcc00078e0209 */
[----:B0-----:R5:W5:Y:S02]  /*4230*/  HMMA.1688.F32 R8, R2, R18, R176 ;  /* 0x000000120208723c */ /* 0x001b6400000010b0 */
[----:B------:R-:W0:Y:S03]  /*4240*/  LDSM.16.M88.2 R14, [R14] ;  /* 0x000000000e0e783b */ /* 0x000e260000000100 */
[----:B-----5:R-:W-:-:S03]  /*4250*/  IADD3 R3, R26, 0x1500, RZ ;  /* 0x000015001a037810 */ /* 0x020fc60007ffe0ff */
[----:B------:R5:W-:Y:S02]  /*4260*/  HMMA.1688.F32 R80, R12, R25, R4 ;  /* 0x000000190c50723c */ /* 0x000be40000001004 */
[----:B------:R-:W-:-:S03]  /*4270*/  IMAD R18, R28, 0x10, R3 ;  /* 0x000000101c127824 */ /* 0x000fc600078e0203 */
[----:B------:R-:W-:Y:S03]  /*4280*/  LDSM.16.M88.2 R2, [R27+0x1800] ;  /* 0x001800001b02783b */ /* 0x000fe60000000100 */
[----:B------:R5:W-:Y:S02]  /*4290*/  HMMA.1688.F32 R176, R12, R19, R8 ;  /* 0x000000130cb0723c */ /* 0x000be40000001008 */
[----:B-----5:R-:W2:Y:S04]  /*42a0*/  LDSM.16.M88.2 R24, [R27+0x1210] ;  /* 0x001210001b18783b */ /* 0x020ea80000000100 */
[----:B------:R-:W3:Y:S02]  /*42b0*/  LDSM.16.M88.2 R18, [R18] ;  /* 0x000000001212783b */ /* 0x000ee40000000100 */
[----:B-1----:R-:W5:-:S02]  /*42c0*/  HMMA.1688.F32 R4, R22, R16, R84 ;  /* 0x000000101604723c */ /* 0x002f440000001054 */
[----:B------:R-:W1:Y:S06]  /*42d0*/  LDSM.16.M88.2 R12, [R27+0x1810] ;  /* 0x001810001b0c783b */ /* 0x000e6c0000000100 */
[----:B0-----:R-:W5:-:S08]  /*42e0*/  HMMA.1688.F32 R8, R22, R14, R88 ;  /* 0x0000000e1608723c */ /* 0x001f500000001058 */
[----:B--2--5:R-:W-:-:S08]  /*42f0*/  HMMA.1688.F32 R84, R24, R17, R4 ;  /* 0x000000111854723c */ /* 0x024fd00000001004 */
[----:B------:R-:W-:-:S08]  /*4300*/  HMMA.1688.F32 R88, R24, R15, R8 ;  /* 0x0000000f1858723c */ /* 0x000fd00000001008 */
[----:B------:R-:W5:-:S08]  /*4310*/  HMMA.1688.F32 R4, R22, R20, R92 ;  /* 0x000000141604723c */ /* 0x000f50000000105c */
[----:B---3--:R5:W5:-:S06]  /*4320*/  HMMA.1688.F32 R8, R22, R18, R168 ;  /* 0x000000121608723c */ /* 0x008b4c00000010a8 */
[----:B-----5:R-:W-:Y:S02]  /*4330*/  LDSM.16.M88.2 R22, [R27+0x2400] ;  /* 0x002400001b16783b */ /* 0x020fe40000000100 */
[----:B------:R-:W-:-:S08]  /*4340*/  HMMA.1688.F32 R92, R24, R21, R4 ;  /* 0x00000015185c723c */ /* 0x000fd00000001004 */
[----:B------:R5:W-:-:S06]  /*4350*/  HMMA.1688.F32 R168, R24, R19, R8 ;  /* 0x0000001318a8723c */ /* 0x000bcc0000001008 */
[----:B-----5:R-:W-:Y:S02]  /*4360*/  LDSM.16.M88.2 R24, [R27+0x2410] ;  /* 0x002410001b18783b */ /* 0x020fe40000000100 */
[----:B------:R-:W5:-:S08]  /*4370*/  HMMA.1688.F32 R4, R2, R16, R96 ;  /* 0x000000100204723c */ /* 0x000f500000001060 */
[----:B------:R-:W5:-:S08]  /*4380*/  HMMA.1688.F32 R8, R2, R14, R100 ;  /* 0x0000000e0208723c */ /* 0x000f500000001064 */
[----:B-1---5:R5:W-:-:S06]  /*4390*/  HMMA.1688.F32 R96, R12, R17, R4 ;  /* 0x000000110c60723c */ /* 0x022bcc0000001004 */
[----:B-----5:R-:W0:Y:S02]  /*43a0*/  LDSM.16.M88.2 R16, [R26+0x1800] ;  /* 0x001800001a10783b */ /* 0x020e240000000100 */
[----:B------:R5:W-:-:S05]  /*43b0*/  HMMA.1688.F32 R100, R12, R15, R8 ;  /* 0x0000000f0c64723c */ /* 0x000bca0000001008 */
[----:B-----5:R-:W-:-:S03]  /*43c0*/  IADD3 R9, R26, 0x1800, RZ ;  /* 0x000018001a097810 */ /* 0x020fc60007ffe0ff */
[----:B------:R-:W5:Y:S02]  /*43d0*/  HMMA.1688.F32 R4, R2, R20, R104 ;  /* 0x000000140204723c */ /* 0x000f640000001068 */
[----:B------:R-:W-:-:S06]  /*43e0*/  IMAD R14, R28, 0x10, R9 ;  /* 0x000000101c0e7824 */ /* 0x000fcc00078e0209 */
[----:B------:R-:W5:Y:S02]  /*43f0*/  HMMA.1688.F32 R8, R2, R18, R108 ;  /* 0x000000120208723c */ /* 0x000f64000000106c */
[----:B------:R-:W1:Y:S06]  /*4400*/  LDSM.16.M88.2 R14, [R14] ;  /* 0x000000000e0e783b */ /* 0x000e6c0000000100 */
[----:B-----5:R5:W-:-:S06]  /*4410*/  HMMA.1688.F32 R104, R12, R21, R4 ;  /* 0x000000150c68723c */ /* 0x020bcc0000001004 */
[----:B-----5:R-:W2:Y:S02]  /*4420*/  LDSM.16.M88.2 R20, [R26+0x1b00] ;  /* 0x001b00001a14783b */ /* 0x020ea40000000100 */
[----:B------:R5:W-:-:S05]  /*4430*/  HMMA.1688.F32 R108, R12, R19, R8 ;  /* 0x000000130c6c723c */ /* 0x000bca0000001008 */
[----:B-----5:R-:W-:-:S03]  /*4440*/  IADD3 R9, R26, 0x1b00, RZ ;  /* 0x00001b001a097810 */ /* 0x020fc60007ffe0ff */
[----:B0-----:R-:W5:Y:S02]  /*4450*/  HMMA.1688.F32 R4, R2, R16, R112 ;  /* 0x000000100204723c */ /* 0x001f640000001070 */
[----:B------:R-:W-:-:S06]  /*4460*/  IMAD R18, R28, 0x10, R9 ;  /* 0x000000101c127824 */ /* 0x000fcc00078e0209 */
[----:B-1----:R-:W5:Y:S02]  /*4470*/  HMMA.1688.F32 R8, R2, R14, R116 ;  /* 0x0000000e0208723c */ /* 0x002f640000001074 */
[----:B------:R-:W0:Y:S06]  /*4480*/  LDSM.16.M88.2 R18, [R18] ;  /* 0x000000001212783b */ /* 0x000e2c0000000100 */
[----:B-----5:R5:W-:-:S06]  /*4490*/  HMMA.1688.F32 R112, R12, R17, R4 ;  /* 0x000000110c70723c */ /* 0x020bcc0000001004 */
[----:B-----5:R-:W1:Y:S02]  /*44a0*/  LDSM.16.M88.2 R16, [R26+0x2400] ;  /* 0x002400001a10783b */ /* 0x020e640000000100 */
[----:B------:R5:W-:-:S05]  /*44b0*/  HMMA.1688.F32 R116, R12, R15, R8 ;  /* 0x0000000f0c74723c */ /* 0x000bca0000001008 */
[----:B-----5:R-:W-:-:S03]  /*44c0*/  IADD3 R9, R26, 0x2400, RZ ;  /* 0x000024001a097810 */ /* 0x020fc60007ffe0ff */
[----:B--2---:R-:W5:Y:S02]  /*44d0*/  HMMA.1688.F32 R4, R2, R20, R120 ;  /* 0x000000140204723c */ /* 0x004f640000001078 */
        /* <DEDUP_REMOVED lines=13> */
[----:B-----5:R-:W-:-:S08]  /*45b0*/  HMMA.1688.F32 R124, R24, R17, R4 ;  /* 0x00000011187c723c */ /* 0x020fd00000001004 */
[----:B------:R-:W-:-:S08]  /*45c0*/  HMMA.1688.F32 R128, R24, R15, R8 ;  /* 0x0000000f1880723c */ /* 0x000fd00000001008 */
[----:B--2---:R-:W5:-:S08]  /*45d0*/  HMMA.1688.F32 R4, R22, R20, R132 ;  /* 0x000000141604723c */ /* 0x004f500000001084 */
[----:B---3--:R-:W5:-:S08]  /*45e0*/  HMMA.1688.F32 R8, R22, R18, R172 ;  /* 0x000000121608723c */ /* 0x008f5000000010ac */
[----:B-----5:R-:W-:-:S08]  /*45f0*/  HMMA.1688.F32 R132, R24, R21, R4 ;  /* 0x000000151884723c */ /* 0x020fd00000001004 */
[----:B------:R-:W-:-:S08]  /*4600*/  HMMA.1688.F32 R172, R24, R19, R8 ;  /* 0x0000001318ac723c */ /* 0x000fd00000001008 */
[----:B------:R-:W5:-:S08]  /*4610*/  HMMA.1688.F32 R4, R2, R16, R136 ;  /* 0x000000100204723c */ /* 0x000f500000001088 */
[----:B------:R-:W5:-:S08]  /*4620*/  HMMA.1688.F32 R8, R2, R14, R140 ;  /* 0x0000000e0208723c */ /* 0x000f50000000108c */
[----:B-1---5:R5:W-:-:S05]  /*4630*/  HMMA.1688.F32 R136, R12, R17, R4 ;  /* 0x000000110c88723c */ /* 0x022bca0000001004 */
[----:B-----5:R-:W-:-:S03]  /*4640*/  IADD3 R17, R26, 0x2a00, RZ ;  /* 0x00002a001a117810 */ /* 0x020fc60007ffe0ff */
[----:B------:R5:W-:-:S06]  /*4650*/  HMMA.1688.F32 R140, R12, R15, R8 ;  /* 0x0000000f0c8c723c */ /* 0x000bcc0000001008 */
[----:B-----5:R-:W0:Y:S02]  /*4660*/  LDSM.16.M88.2 R14, [R26+0x2a00] ;  /* 0x002a00001a0e783b */ /* 0x020e240000000100 */
[----:B------:R5:W5:-:S05]  /*4670*/  HMMA.1688.F32 R4, R2, R20, R144 ;  /* 0x000000140204723c */ /* 0x000b4a0000001090 */
[----:B-----5:R-:W-:-:S03]  /*4680*/  IMAD R20, R28, 0x10, R17 ;  /* 0x000000101c147824 */ /* 0x020fc600078e0211 */
[----:B------:R-:W5:-:S08]  /*4690*/  HMMA.1688.F32 R8, R2, R18, R148 ;  /* 0x000000120208723c */ /* 0x000f500000001094 */
[----:B------:R5:W-:-:S05]  /*46a0*/  HMMA.1688.F32 R144, R12, R21, R4 ;  /* 0x000000150c90723c */ /* 0x000bca0000001004 */
[----:B-----5:R-:W-:Y:S01]  /*46b0*/  IADD3 R5, R26, 0x2d00, RZ ;  /* 0x00002d001a057810 */ /* 0x020fe20007ffe0ff */
[----:B------:R-:W1:Y:S02]  /*46c0*/  LDSM.16.M88.2 R20, [R20] ;  /* 0x000000001414783b */ /* 0x000e640000000100 */
[----:B------:R5:W-:Y:S02]  /*46d0*/  HMMA.1688.F32 R148, R12, R19, R8 ;  /* 0x000000130c94723c */ /* 0x000be40000001008 */
[----:B------:R-:W-:-:S04]  /*46e0*/  IMAD R16, R28, 0x10, R5 ;  /* 0x000000101c107824 */ /* 0x000fc800078e0205 */
[----:B-----5:R-:W2:Y:S02]  /*46f0*/  LDSM.16.M88.2 R18, [R26+0x2d00] ;  /* 0x002d00001a12783b */ /* 0x020ea40000000100 */
[----:B0-----:R-:W5:Y:S02]  /*4700*/  HMMA.1688.F32 R4, R2, R14, R152 ;  /* 0x0000000e0204723c */ /* 0x001f640000001098 */
[----:B------:R-:W0:Y:S06]  /*4710*/  LDSM.16.M88.2 R16, [R16] ;  /* 0x000000001010783b */ /* 0x000e2c0000000100 */
[----:B-1----:R-:W5:-:S08]  /*4720*/  HMMA.1688.F32 R8, R2, R20, R156 ;  /* 0x000000140208723c */ /* 0x002f50000000109c */
[----:B-----5:R-:W-:-:S08]  /*4730*/  HMMA.1688.F32 R152, R12, R15, R4 ;  /* 0x0000000f0c98723c */ /* 0x020fd00000001004 */
[----:B------:R-:W-:-:S08]  /*4740*/  HMMA.1688.F32 R156, R12, R21, R8 ;  /* 0x000000150c9c723c */ /* 0x000fd00000001008 */
[----:B--2---:R-:W5:-:S08]  /*4750*/  HMMA.1688.F32 R4, R2, R18, R160 ;  /* 0x000000120204723c */ /* 0x004f5000000010a0 */
[----:B0-----:R-:W5:-:S08]  /*4760*/  HMMA.1688.F32 R8, R2, R16, R184 ;  /* 0x000000100208723c */ /* 0x001f5000000010b8 */
[----:B-----5:R5:W5:-:S08]  /*4770*/  HMMA.1688.F32 R160, R12, R19, R4 ;  /* 0x000000130ca0723c */ /* 0x020b500000001004 */
[----:B------:R5:W5:-:S14]  /*4780*/  HMMA.1688.F32 R184, R12, R17, R8 ;  /* 0x000000110cb8723c */ /* 0x000b5c0000001008 */
.L_x_7:
[----:B------:R-:W-:Y:S05]  /*4790*/  BSYNC B0 ;  /* 0x0000000000007941 */ /* 0x000fea0003800000 */
.L_x_5:
[----:B------:R-:W-:-:S04]  /*47a0*/  IADD3 R0, R0, 0x1, RZ ;  /* 0x0000000100007810 */ /* 0x000fc80007ffe0ff */
[----:B------:R-:W-:-:S12]  /*47b0*/  ISETP.GE.U32.AND P1, PT, R0, 0x180, PT ;  /* 0x000001800000780c */ /* 0x000fd80003f26070 */
[----:B------:R-:W-:Y:S05]  /*47c0*/  @!P1 BRA `(.L_x_8) ;  /* 0xffffebf000009947 */ /* 0x000fea000383ffff */
[----:B------:R-:W2:Y:S04]  /*47d0*/  LDL R2, [R1+0x8] ;  /* 0x0000080001027983 */ /* 0x000ea80000100800 */
[----:B-----5:R-:W0:Y:S02]  /*47e0*/  S2R R15, SR_TID.X ;  /* 0x00000000000f7919 */ /* 0x020e240000002100 */
[--C-:B0-----:R-:W-:Y:S02]  /*47f0*/  SHF.R.U32.HI R21, RZ, 0x3, R15.reuse ;  /* 0x00000003ff157819 */ /* 0x101fe4000001160f */
[----:B------:R-:W-:Y:S02]  /*4800*/  SHF.R.U32.HI R20, RZ, 0x1, R15 ;  /* 0x00000001ff147819 */ /* 0x000fe4000001160f */
[----:B------:R-:W-:-:S02]  /*4810*/  SGXT.U32 R21, R21, 0x2 ;  /* 0x000000021515781a */ /* 0x000fc40000000000 */
[----:B------:R-:W-:Y:S02]  /*4820*/  SGXT.U32 R20, R20, 0x1 ;  /* 0x000000011414781a */ /* 0x000fe40000000000 */
[----:B------:R-:W-:Y:S02]  /*4830*/  SHF.R.U32.HI R12, RZ, 0x2, R15 ;  /* 0x00000002ff0c7819 */ /* 0x000fe4000001160f */
[----:B------:R-:W-:Y:S02]  /*4840*/  LOP3.LUT R15, R15, 0x1, RZ, 0xc0, !PT ;  /* 0x000000010f0f7812 */ /* 0x000fe400078ec0ff */
[----:B------:R-:W-:Y:S01]  /*4850*/  SGXT.U32 R12, R12, 0x1 ;  /* 0x000000010c0c781a */ /* 0x000fe20000000000 */
[C---:B--2---:R-:W-:Y:S02]  /*4860*/  IMAD.IADD R6, R2.reuse, 0x1, R21 ;  /* 0x0000000102067824 */ /* 0x044fe400078e0215 */
[----:B------:R-:W-:Y:S01]  /*4870*/  IMAD.IADD R0, R2, 0x1, R20 ;  /* 0x0000000102007824 */ /* 0x000fe200078e0214 */
[----:B------:R-:W-:Y:S07]  /*4880*/  @!P0 BRA `(.L_x_9) ;  /* 0x00001ed000008947 */ /* 0x000fee0003800000 */
[----:B------:R-:W-:Y:S01]  /*4890*/  IMAD.IADD R199, R199, 0x1, R6 ;  /* 0x00000001c7c77824 */ /* 0x000fe200078e0206 */
[----:B------:R-:W-:Y:S01]  /*48a0*/  UMOV UR4, URZ ;  /* 0x0000003f00047c82 */ /* 0x000fe20008000000 */
[----:B------:R-:W-:Y:S01]  /*48b0*/  IMAD.MOV.U32 R2, RZ, RZ, c[0x0][0x160] ;  /* 0x00005800ff027624 */ /* 0x000fe200078e00ff */
[----:B------:R-:W-:Y:S01]  /*48c0*/  SHF.R.U32.HI R252, RZ, 0x1c, R12 ;  /* 0x0000001cfffc7819 */ /* 0x000fe2000001160c */
[----:B------:R-:W-:Y:S01]  /*48d0*/  IMAD.MOV.U32 R3, RZ, RZ, c[0x0][0x164] ;  /* 0x00005900ff037624 */ /* 0x000fe200078e00ff */
[C---:B------:R-:W-:Y:S01]  /*48e0*/  IADD3 R39, R199.reuse, 0x4, RZ ;  /* 0x00000004c7277810 */ /* 0x040fe20007ffe0ff */
[----:B------:R-:W-:Y:S01]  /*48f0*/  IMAD R4, R199, R199, R199 ;  /* 0x000000c7c7047224 */ /* 0x000fe200078e02c7 */
[----:B------:R-:W-:Y:S01]  /*4900*/  STL.64 [R1+0x28], R160 ;  /* 0x000028a001007387 */ /* 0x000fe20000100a00 */
[----:B------:R-:W-:-:S02]  /*4910*/  IMAD.WIDE.U32 R2, R206, 0x10400, R2 ;  /* 0x00010400ce027825 */ /* 0x000fc400078e0002 */
[----:B------:R-:W-:Y:S01]  /*4920*/  IMAD.IADD R23, R198, 0x1, R0 ;  /* 0x00000001c6177824 */ /* 0x000fe200078e0200 */
[----:B------:R-:W-:Y:S01]  /*4930*/  SHF.R.U32.HI R26, RZ, 0x1, R4 ;  /* 0x00000001ff1a7819 */ /* 0x000fe20000011604 */
[----:B------:R-:W-:Y:S01]  /*4940*/  IMAD.SHL.U32 R35, R199, 0x4, RZ ;  /* 0x00000004c7237824 */ /* 0x000fe200078e00ff */
[----:B------:R-:W-:Y:S01]  /*4950*/  SHF.R.U32.HI R0, RZ, 0x1d, R15 ;  /* 0x0000001dff007819 */ /* 0x000fe2000001160f */
[----:B------:R-:W-:Y:S01]  /*4960*/  IMAD.SHL.U32 R22, R15, 0x8, RZ ;  /* 0x000000080f167824 */ /* 0x000fe200078e00ff */
[----:B------:R-:W-:Y:S01]  /*4970*/  IADD3 R3, R3, UR4, RZ ;  /* 0x0000000403037c10 */ /* 0x000fe2000fffe0ff */
[----:B------:R-:W-:Y:S01]  /*4980*/  IMAD.IADD R37, R23, 0x1, R26 ;  /* 0x0000000117257824 */ /* 0x000fe200078e021a */
[C---:B------:R-:W-:Y:S01]  /*4990*/  IADD3 R28, R35.reuse, 0xa, RZ ;  /* 0x0000000a231c7810 */ /* 0x040fe20007ffe0ff */
[----:B------:R-:W-:Y:S01]  /*49a0*/  IMAD.SHL.U32 R40, R12, 0x10, RZ ;  /* 0x000000100c287824 */ /* 0x000fe200078e00ff */
[----:B------:R-:W-:Y:S01]  /*49b0*/  IADD3 R27, R35, 0xc, RZ ;  /* 0x0000000c231b7810 */ /* 0x000fe20007ffe0ff */
[C---:B------:R-:W-:Y:S01]  /*49c0*/  IMAD.WIDE.U32 R4, R37.reuse, 0x20, R2 ;  /* 0x0000002025047825 */ /* 0x040fe200078e0002 */
[C---:B------:R-:W-:Y:S01]  /*49d0*/  IADD3 R15, R37.reuse, 0x2, RZ ;  /* 0x00000002250f7810 */ /* 0x040fe20007ffe0ff */
[----:B------:R-:W-:Y:S01]  /*49e0*/  IMAD.IADD R13, R28, 0x1, R37 ;  /* 0x000000011c0d7824 */ /* 0x000fe200078e0225 */
[C---:B------:R-:W-:Y:S01]  /*49f0*/  IADD3 R7, R37.reuse, 0x6, RZ ;  /* 0x0000000625077810 */ /* 0x040fe20007ffe0ff */
[C---:B------:R-:W-:Y:S01]  /*4a00*/  IMAD.IADD R11, R37.reuse, 0x1, R27 ;  /* 0x00000001250b7824 */ /* 0x040fe200078e021b */
[----:B------:R-:W-:Y:S01]  /*4a10*/  IADD3 R31, R37, 0x8, RZ ;  /* 0x00000008251f7810 */ /* 0x000fe20007ffe0ff */
[----:B------:R-:W-:Y:S01]  /*4a20*/  IMAD.WIDE.U32 R14, R15, 0x20, R2 ;  /* 0x000000200f0e7825 */ /* 0x000fe200078e0002 */
[----:B------:R-:W-:Y:S01]  /*4a30*/  IADD3 R16, P0, P1, R22, R4, R40 ;  /* 0x0000000416107210 */ /* 0x000fe2000791e028 */
[--C-:B------:R-:W-:Y:S01]  /*4a40*/  IMAD.WIDE.U32 R12, R13, 0x20, R2.reuse ;  /* 0x000000200d0c7825 */ /* 0x100fe200078e0002 */
[----:B------:R-:W-:Y:S01]  /*4a50*/  IADD3 R34, R37, 0x4, RZ ;  /* 0x0000000425227810 */ /* 0x000fe20007ffe0ff */
[----:B------:R-:W-:Y:S01]  /*4a60*/  IMAD.WIDE.U32 R10, R11, 0x20, R2 ;  /* 0x000000200b0a7825 */ /* 0x000fe200078e0002 */
[----:B------:R-:W-:Y:S01]  /*4a70*/  IADD3.X R17, R0, R5, R252, P0, P1 ;  /* 0x0000000500117210 */ /* 0x000fe200007e24fc */
[----:B------:R-:W-:Y:S01]  /*4a80*/  IMAD.WIDE.U32 R6, R7, 0x20, R2 ;  /* 0x0000002007067825 */ /* 0x000fe200078e0002 */
[C---:B------:R-:W-:Y:S01]  /*4a90*/  IADD3 R14, P0, P1, R22.reuse, R14, R40 ;  /* 0x0000000e160e7210 */ /* 0x040fe2000791e028 */
[----:B------:R-:W-:Y:S01]  /*4aa0*/  IMAD.WIDE.U32 R4, R31, 0x20, R2 ;  /* 0x000000201f047825 */ /* 0x000fe200078e0002 */
[----:B------:R-:W-:Y:S01]  /*4ab0*/  IADD3 R12, P2, P3, R22, R12, R40 ;  /* 0x0000000c160c7210 */ /* 0x000fe20007b5e028 */
[----:B------:R-:W-:Y:S01]  /*4ac0*/  IMAD.WIDE.U32 R8, R34, 0x20, R2 ;  /* 0x0000002022087825 */ /* 0x000fe200078e0002 */
[C-C-:B------:R-:W-:Y:S01]  /*4ad0*/  IADD3.X R15, R0.reuse, R15, R252.reuse, P0, P1 ;  /* 0x0000000f000f7210 */ /* 0x140fe200007e24fc */
[----:B------:R-:W-:Y:S01]  /*4ae0*/  STL.64 [R1+0x20], R184 ;  /* 0x000020b801007387 */ /* 0x000fe20000100a00 */
[----:B------:R-:W-:-:S02]  /*4af0*/  IADD3.X R13, R0, R13, R252, P2, P3 ;  /* 0x0000000d000d7210 */ /* 0x000fc400017e64fc */
[C-C-:B------:R-:W-:Y:S01]  /*4b00*/  IADD3 R18, P0, P1, R22.reuse, R10, R40.reuse ;  /* 0x0000000a16127210 */ /* 0x140fe2000791e028 */
[----:B------:R-:W-:Y:S01]  /*4b10*/  STL.64 [R1+0x18], R162 ;  /* 0x000018a201007387 */ /* 0x000fe20000100a00 */
[----:B------:R-:W-:Y:S02]  /*4b20*/  IADD3 R24, P3, P4, R22, R6, R40 ;  /* 0x0000000616187210 */ /* 0x000fe40007c7e028 */
[C-C-:B------:R-:W-:Y:S01]  /*4b30*/  IADD3.X R19, R0.reuse, R11, R252.reuse, P0, P1 ;  /* 0x0000000b00137210 */ /* 0x140fe200007e24fc */
[----:B------:R-:W-:Y:S01]  /*4b40*/  STL.64 [R1+0x10], R186 ;  /* 0x000010ba01007387 */ /* 0x000fe20000100a00 */
[----:B------:R-:W-:Y:S02]  /*4b50*/  IADD3.X R25, R0, R7, R252, P3, P4 ;  /* 0x0000000700197210 */ /* 0x000fe40001fe84fc */
[----:B------:R-:W-:Y:S01]  /*4b60*/  IADD3 R236, P0, P1, R22, R4, R40 ;  /* 0x0000000416ec7210 */ /* 0x000fe2000791e028 */
[----:B------:R0:W-:Y:S01]  /*4b70*/  STG.E.64.SYS [R16], R44 ;  /* 0x0000002c10007386 */ /* 0x0001e2000010eb00 */
[----:B------:R-:W-:-:S02]  /*4b80*/  IADD3 R7, R37, 0xa, RZ ;  /* 0x0000000a25077810 */ /* 0x000fc40007ffe0ff */
[----:B------:R-:W-:Y:S02]  /*4b90*/  IADD3 R20, P5, P2, R22, R8, R40 ;  /* 0x0000000816147210 */ /* 0x000fe40007abe028 */
[C---:B------:R-:W-:Y:S01]  /*4ba0*/  IADD3.X R237, R0.reuse, R5, R252, P0, P1 ;  /* 0x0000000500ed7210 */ /* 0x040fe200007e24fc */
[----:B------:R-:W-:Y:S01]  /*4bb0*/  IMAD.WIDE.U32 R4, R7, 0x20, R2 ;  /* 0x0000002007047825 */ /* 0x000fe200078e0002 */
[----:B------:R-:W-:Y:S02]  /*4bc0*/  IADD3 R29, R23, 0x10, RZ ;  /* 0x00000010171d7810 */ /* 0x000fe40007ffe0ff */
[----:B------:R-:W-:Y:S02]  /*4bd0*/  IADD3 R33, R37, 0xc, RZ ;  /* 0x0000000c25217810 */ /* 0x000fe40007ffe0ff */
[----:B------:R-:W-:Y:S02]  /*4be0*/  IADD3.X R21, R0, R9, R252, P5, P2 ;  /* 0x0000000900157210 */ /* 0x000fe40002fe44fc */
[----:B------:R-:W-:Y:S01]  /*4bf0*/  ISETP.GT.U32.AND P5, PT, R29, R199, PT ;  /* 0x000000c71d00720c */ /* 0x000fe20003fa4070 */
[----:B------:R-:W-:Y:S01]  /*4c00*/  IMAD.WIDE.U32 R6, R33, 0x20, R2 ;  /* 0x0000002021067825 */ /* 0x000fe200078e0002 */
[----:B------:R-:W-:-:S02]  /*4c10*/  IADD3 R11, R37, 0xe, RZ ;  /* 0x0000000e250b7810 */ /* 0x000fc40007ffe0ff */
[----:B------:R-:W-:Y:S02]  /*4c20*/  IADD3 R8, R23, 0x12, RZ ;  /* 0x0000001217087810 */ /* 0x000fe40007ffe0ff */
[----:B------:R-:W-:Y:S01]  /*4c30*/  IADD3 R240, P0, P1, R22, R4, R40 ;  /* 0x0000000416f07210 */ /* 0x000fe2000791e028 */
[----:B------:R-:W-:Y:S01]  /*4c40*/  IMAD.WIDE.U32 R10, R11, 0x20, R2 ;  /* 0x000000200b0a7825 */ /* 0x000fe200078e0002 */
[----:B------:R-:W-:Y:S02]  /*4c50*/  ISETP.GT.U32.AND P2, PT, R8, R199, PT ;  /* 0x000000c70800720c */ /* 0x000fe40003f44070 */
[----:B------:R-:W-:Y:S01]  /*4c60*/  ISETP.GT.U32.AND P4, PT, R29, R39, PT ;  /* 0x000000271d00720c */ /* 0x000fe20003f84070 */
[----:B------:R-:W-:Y:S01]  /*4c70*/  IMAD.IADD R29, R26, 0x1, R29 ;  /* 0x000000011a1d7824 */ /* 0x000fe200078e021d */
[----:B------:R-:W-:Y:S02]  /*4c80*/  IADD3.X R241, R0, R5, R252, P0, P1 ;  /* 0x0000000500f17210 */ /* 0x000fe400007e24fc */
[----:B------:R-:W-:Y:S01]  /*4c90*/  IADD3 R202, P0, P1, R22, R6, R40 ;  /* 0x0000000616ca7210 */ /* 0x000fe2000791e028 */
[----:B------:R-:W-:Y:S01]  /*4ca0*/  @!P5 IMAD.WIDE.U32 R4, R29, 0x20, R2 ;  /* 0x000000201d04d825 */ /* 0x000fe200078e0002 */
[----:B------:R-:W-:-:S02]  /*4cb0*/  ISETP.GT.U32.AND P3, PT, R8, R39, PT ;  /* 0x000000270800720c */ /* 0x000fc40003f64070 */
[----:B------:R-:W-:Y:S02]  /*4cc0*/  IADD3.X R203, R0, R7, R252, P0, P1 ;  /* 0x0000000700cb7210 */ /* 0x000fe400007e24fc */
[----:B------:R-:W-:Y:S02]  /*4cd0*/  IADD3 R200, P0, P1, R22, R10, R40 ;  /* 0x0000000a16c87210 */ /* 0x000fe4000791e028 */
[----:B------:R-:W-:Y:S01]  /*4ce0*/  @!P2 IADD3 R9, R37, 0x12, RZ ;  /* 0x000000122509a810 */ /* 0x000fe20007ffe0ff */
[----:B------:R-:W-:Y:S01]  /*4cf0*/  @!P4 IMAD.IADD R7, R28, 0x1, R29 ;  /* 0x000000011c07c824 */ /* 0x000fe200078e021d */
[----:B------:R-:W-:Y:S02]  /*4d00*/  IADD3.X R201, R0, R11, R252, P0, P1 ;  /* 0x0000000b00c97210 */ /* 0x000fe400007e24fc */
[----:B----4-:R-:W-:Y:S01]  /*4d10*/  @!P5 IADD3 R194, P0, P1, R22, R4, R40 ;  /* 0x0000000416c2d210 */ /* 0x010fe2000791e028 */
[----:B------:R-:W-:Y:S01]  /*4d20*/  @!P2 IMAD.WIDE.U32 R8, R9, 0x20, R2 ;  /* 0x000000200908a825 */ /* 0x000fe200078e0002 */
[----:B------:R-:W-:Y:S01]  /*4d30*/  @!P3 IADD3 R29, R28, 0x2, R29 ;  /* 0x000000021c1db810 */ /* 0x000fe20007ffe01d */
[----:B------:R-:W-:Y:S01]  /*4d40*/  @!P4 IMAD.WIDE.U32 R10, R7, 0x20, R2 ;  /* 0x00000020070ac825 */ /* 0x000fe200078e0002 */
[----:B------:R-:W-:Y:S01]  /*4d50*/  @!P5 IADD3.X R195, R0, R5, R252, P0, P1 ;  /* 0x0000000500c3d210 */ /* 0x000fe200007e24fc */
[----:B0-----:R-:W-:Y:S01]  /*4d60*/  IMAD.MOV.U32 R16, RZ, RZ, R194 ;  /* 0x000000ffff107224 */ /* 0x001fe200078e00c2 */
[----:B------:R-:W-:Y:S01]  /*4d70*/  IADD3 R38, R23, 0x14, RZ ;  /* 0x0000001417267810 */ /* 0x000fe20007ffe0ff */
[----:B------:R-:W-:Y:S01]  /*4d80*/  @!P3 IMAD.WIDE.U32 R6, R29, 0x20, R2 ;  /* 0x000000201d06b825 */ /* 0x000fe200078e0002 */
[----:B------:R-:W-:Y:S01]  /*4d90*/  P2R R190, PR, RZ, 0x4 ;  /* 0x00000004ffbe7803 */ /* 0x000fe20000000000 */
[----:B------:R-:W-:Y:S01]  /*4da0*/  IMAD.MOV.U32 R17, RZ, RZ, R195 ;  /* 0x000000ffff117224 */ /* 0x000fe200078e00c3 */
[----:B------:R-:W-:Y:S01]  /*4db0*/  ISETP.GT.U32.AND P6, PT, R38, R199, PT ;  /* 0x000000c72600720c */ /* 0x000fe20003fc4070 */
[----:B------:R-:W-:Y:S01]  /*4dc0*/  IMAD.IADD R41, R26, 0x1, R38 ;  /* 0x000000011a297824 */ /* 0x000fe200078e0226 */
[----:B------:R-:W-:-:S02]  /*4dd0*/  @!P2 IADD3 R196, P0, P1, R22, R8, R40 ;  /* 0x0000000816c4a210 */ /* 0x000fc4000791e028 */
[----:B------:R-:W-:Y:S02]  /*4de0*/  P2R R30, PR, RZ, 0x20 ;  /* 0x00000020ff1e7803 */ /* 0x000fe40000000000 */
[----:B------:R-:W-:Y:S01]  /*4df0*/  @!P2 IADD3.X R197, R0, R9, R252, P0, P1 ;  /* 0x0000000900c5a210 */ /* 0x000fe200007e24fc */
[----:B------:R-:W-:Y:S01]  /*4e00*/  IMAD.MOV.U32 R44, RZ, RZ, R196 ;  /* 0x000000ffff2c7224 */ /* 0x000fe200078e00c4 */
[----:B------:R-:W-:Y:S02]  /*4e10*/  P2R R191, PR, RZ, 0x40 ;  /* 0x00000040ffbf7803 */ /* 0x000fe40000000000 */
[C---:B------:R-:W-:Y:S01]  /*4e20*/  IADD3 R36, R23.reuse, 0x4, RZ ;  /* 0x0000000417247810 */ /* 0x040fe20007ffe0ff */
[----:B------:R-:W-:Y:S01]  /*4e30*/  IMAD.MOV.U32 R45, RZ, RZ, R197 ;  /* 0x000000ffff2d7224 */ /* 0x000fe200078e00c5 */
[----:B------:R-:W-:Y:S01]  /*4e40*/  IADD3 R42, R23, 0x8, RZ ;  /* 0x00000008172a7810 */ /* 0x000fe20007ffe0ff */
[----:B------:R-:W-:Y:S01]  /*4e50*/  @!P6 IMAD.WIDE.U32 R4, R41, 0x20, R2 ;  /* 0x000000202904e825 */ /* 0x000fe200078e0002 */
[----:B------:R-:W-:-:S02]  /*4e60*/  @!P4 IADD3 R192, P0, P1, R22, R10, R40 ;  /* 0x0000000a16c0c210 */ /* 0x000fc4000791e028 */
[----:B------:R-:W-:Y:S02]  /*4e70*/  P2R R198, PR, RZ, 0x10 ;  /* 0x00000010ffc67803 */ /* 0x000fe40000000000 */
[----:B------:R-:W-:Y:S02]  /*4e80*/  @!P4 IADD3.X R193, R0, R11, R252, P0, P1 ;  /* 0x0000000b00c1c210 */ /* 0x000fe400007e24fc */
[----:B------:R-:W-:Y:S02]  /*4e90*/  ISETP.NE.AND P4, PT, R30, RZ, PT ;  /* 0x000000ff1e00720c */ /* 0x000fe40003f85270 */
[----:B------:R-:W-:-:S04]  /*4ea0*/  IADD3 R43, R23, 0xc, RZ ;  /* 0x0000000c172b7810 */ /* 0x000fc80007ffe0ff */
[----:B------:R-:W-:Y:S02]  /*4eb0*/  @!P3 IADD3 R160, P0, P1, R22, R6, R40 ;  /* 0x0000000616a0b210 */ /* 0x000fe4000791e028 */
[----:B------:R-:W-:Y:S02]  /*4ec0*/  IADD3 R6, R23, 0x16, RZ ;  /* 0x0000001617067810 */ /* 0x000fe40007ffe0ff */
[----:B------:R-:W-:Y:S02]  /*4ed0*/  @!P3 IADD3.X R161, R0, R7, R252, P0, P1 ;  /* 0x0000000700a1b210 */ /* 0x000fe400007e24fc */
[----:B------:R-:W-:-:S06]  /*4ee0*/  ISETP.GT.U32.AND P2, PT, R6, R199, PT ;  /* 0x000000c70600720c */ /* 0x000fcc0003f44070 */
[----:B------:R-:W-:-:S04]  /*4ef0*/  @!P6 IADD3 R188, P0, P1, R22, R4, R40 ;  /* 0x0000000416bce210 */ /* 0x000fc8000791e028 */
[----:B------:R-:W-:Y:S02]  /*4f00*/  @!P6 IADD3.X R189, R0, R5, R252, P0, P1 ;  /* 0x0000000500bde210 */ /* 0x000fe400007e24fc */
[----:B------:R-:W-:Y:S02]  /*4f10*/  @!P2 IADD3 R5, R37, 0x16, RZ ;  /* 0x000000162505a810 */ /* 0x000fe40007ffe0ff */
[----:B------:R-:W-:-:S03]  /*4f20*/  IADD3 R37, R23, 0x10, RZ ;  /* 0x0000001017257810 */ /* 0x000fc60007ffe0ff */
[----:B------:R-:W-:-:S07]  /*4f30*/  @!P2 IMAD.WIDE.U32 R4, R5, 0x20, R2 ;  /* 0x000000200504a825 */ /* 0x000fce00078e0002 */
[----:B------:R-:W-:-:S04]  /*4f40*/  @!P2 IADD3 R184, P0, P1, R22, R4, R40 ;  /* 0x0000000416b8a210 */ /* 0x000fc8000791e028 */
[----:B------:R-:W-:-:S08]  /*4f50*/  @!P2 IADD3.X R185, R0, R5, R252, P0, P1 ;  /* 0x0000000500b9a210 */ /* 0x000fd000007e24fc */
[----:B------:R-:W-:-:S12]  /*4f60*/  ISETP.GT.U32.AND P1, PT, R38, R39, PT ;  /* 0x000000272600720c */ /* 0x000fd80003f24070 */
[----:B------:R-:W-:-:S04]  /*4f70*/  @!P1 IMAD.IADD R5, R28, 0x1, R41 ;  /* 0x000000011c059824 */ /* 0x000fc800078e0229 */
[----:B------:R-:W-:-:S07]  /*4f80*/  @!P1 IMAD.WIDE.U32 R4, R5, 0x20, R2 ;  /* 0x0000002005049825 */ /* 0x000fce00078e0002 */
[----:B------:R-:W-:-:S04]  /*4f90*/  @!P1 IADD3 R162, P0, P5, R22, R4, R40 ;  /* 0x0000000416a29210 */ /* 0x000fc80007d1e028 */
[----:B------:R-:W-:-:S08]  /*4fa0*/  @!P1 IADD3.X R163, R0, R5, R252, P0, P5 ;  /* 0x0000000500a39210 */ /* 0x000fd000007ea4fc */
[----:B------:R-:W-:-:S12]  /*4fb0*/  ISETP.GT.U32.AND P0, PT, R6, R39, PT ;  /* 0x000000270600720c */ /* 0x000fd80003f04070 */
[----:B------:R-:W-:Y:S01]  /*4fc0*/  @!P0 IADD3 R5, R28, 0x2, R41 ;  /* 0x000000021c058810 */ /* 0x000fe20007ffe029 */
[----:B------:R-:W-:-:S04]  /*4fd0*/  IMAD.MOV.U32 R41, RZ, RZ, R201 ;  /* 0x000000ffff297224 */ /* 0x000fc800078e00c9 */
[----:B------:R-:W-:-:S07]  /*4fe0*/  @!P0 IMAD.WIDE.U32 R4, R5, 0x20, R2 ;  /* 0x0000002005048825 */ /* 0x000fce00078e0002 */
[----:B------:R-:W-:Y:S02]  /*4ff0*/  @!P0 IADD3 R186, P5, P6, R22, R4, R40 ;  /* 0x0000000416ba8210 */ /* 0x000fe40007ebe028 */
[C---:B------:R-:W-:Y:S02]  /*5000*/  IADD3 R4, R199.reuse, 0x8, RZ ;  /* 0x00000008c7047810 */ /* 0x040fe40007ffe0ff */
[----:B------:R-:W-:Y:S02]  /*5010*/  @!P0 IADD3.X R187, R0, R5, R252, P5, P6 ;  /* 0x0000000500bb8210 */ /* 0x000fe40002fec4fc */
[----:B------:R-:W-:-:S05]  /*5020*/  IADD3 R5, R199, 0x9, RZ ;  /* 0x00000009c7057810 */ /* 0x000fca0007ffe0ff */
[----:B------:R-:W-:-:S05]  /*5030*/  IMAD R4, R4, R5, RZ ;  /* 0x0000000504047224 */ /* 0x000fca00078e02ff */
[----:B------:R-:W-:-:S05]  /*5040*/  SHF.R.U32.HI R11, RZ, 0x1, R4 ;  /* 0x00000001ff0b7819 */ /* 0x000fca0000011604 */
[----:B------:R-:W-:Y:S02]  /*5050*/  IMAD.IADD R10, R23, 0x1, R11 ;  /* 0x00000001170a7824 */ /* 0x000fe400078e020b */
[C---:B------:R-:W-:Y:S02]  /*5060*/  IMAD.IADD R32, R11.reuse, 0x1, R36 ;  /* 0x000000010b207824 */ /* 0x040fe400078e0224 */
[----:B------:R-:W-:Y:S02]  /*5070*/  IMAD.WIDE.U32 R4, R10, 0x20, R2 ;  /* 0x000000200a047825 */ /* 0x000fe400078e0002 */
[C---:B------:R-:W-:Y:S02]  /*5080*/  IMAD.IADD R30, R11.reuse, 0x1, R42 ;  /* 0x000000010b1e7824 */ /* 0x040fe400078e022a */
[----:B------:R-:W-:Y:S02]  /*5090*/  IMAD.IADD R29, R11, 0x1, R43 ;  /* 0x000000010b1d7824 */ /* 0x000fe400078e022b */
[--C-:B------:R-:W-:Y:S01]  /*50a0*/  IMAD.IADD R26, R37, 0x1, R11.reuse ;  /* 0x00000001251a7824 */ /* 0x100fe200078e020b */
[----:B------:R-:W-:Y:S01]  /*50b0*/  IADD3 R250, P5, P6, R22, R4, R40 ;  /* 0x0000000416fa7210 */ /* 0x000fe20007ebe028 */
[----:B------:R-:W-:-:S03]  /*50c0*/  IMAD.IADD R11, R38, 0x1, R11 ;  /* 0x00000001260b7824 */ /* 0x000fc600078e020b */
[----:B------:R-:W-:Y:S01]  /*50d0*/  IADD3.X R251, R0, R5, R252, P5, P6 ;  /* 0x0000000500fb7210 */ /* 0x000fe20002fec4fc */
[----:B------:R-:W-:-:S07]  /*50e0*/  IMAD.WIDE.U32 R4, R32, 0x20, R2 ;  /* 0x0000002020047825 */ /* 0x000fce00078e0002 */
[----:B------:R-:W-:-:S04]  /*50f0*/  IADD3 R248, P5, P6, R22, R4, R40 ;  /* 0x0000000416f87210 */ /* 0x000fc80007ebe028 */
        /* <DEDUP_REMOVED lines=10> */
[----:B------:R-:W-:-:S04]  /*51a0*/  IMAD.IADD R5, R28, 0x1, R34 ;  /* 0x000000011c057824 */ /* 0x000fc800078e0222 */
        /* <DEDUP_REMOVED lines=9> */
[----:B------:R-:W-:Y:S01]  /*5240*/  IADD3 R238, P5, P6, R22, R4, R40 ;  /* 0x0000000416ee7210 */ /* 0x000fe20007ebe028 */
[----:B------:R-:W-:-:S03]  /*5250*/  IMAD.MOV.U32 R40, RZ, RZ, R200 ;  /* 0x000000ffff287224 */ /* 0x000fc600078e00c8 */
[----:B------:R-:W-:Y:S01]  /*5260*/  IADD3.X R239, R0, R5, R252, P5, P6 ;  /* 0x0000000500ef7210 */ /* 0x000fe20002fec4fc */
[----:B------:R-:W-:Y:S02]  /*5270*/  IMAD.IADD R5, R27, 0x1, R31 ;  /* 0x000000011b057824 */ /* 0x000fe400078e021f */
[----:B------:R-:W0:Y:S02]  /*5280*/  S2R R31, SR_TID.X ;  /* 0x00000000001f7919 */ /* 0x000e240000002100 */
[----:B------:R-:W-:Y:S01]  /*5290*/  IMAD.WIDE.U32 R4, R5, 0x20, R2 ;  /* 0x0000002005047825 */ /* 0x000fe200078e0002 */
[----:B0-----:R-:W-:-:S04]  /*52a0*/  SHF.R.U32.HI R31, RZ, 0x2, R31 ;  /* 0x00000002ff1f7819 */ /* 0x001fc8000001161f */
[----:B------:R-:W-:-:S05]  /*52b0*/  SGXT.U32 R31, R31, 0x1 ;  /* 0x000000011f1f781a */ /* 0x000fca0000000000 */
[----:B------:R-:W-:-:S05]  /*52c0*/  IMAD.SHL.U32 R31, R31, 0x10, RZ ;  /* 0x000000101f1f7824 */ /* 0x000fca00078e00ff */
[----:B------:R-:W-:-:S04]  /*52d0*/  IADD3 R234, P5, P6, R22, R4, R31 ;  /* 0x0000000416ea7210 */ /* 0x000fc80007ebe01f */
[----:B------:R-:W-:Y:S01]  /*52e0*/  IADD3.X R235, R0, R5, R252, P5, P6 ;  /* 0x0000000500eb7210 */ /* 0x000fe20002fec4fc */
[----:B------:R-:W-:Y:S01]  /*52f0*/  IMAD.IADD R5, R28, 0x1, R33 ;  /* 0x000000011c057824 */ /* 0x000fe200078e0221 */
[----:B------:R-:W-:-:S03]  /*5300*/  IADD3 R28, R35, 0x2a, RZ ;  /* 0x0000002a231c7810 */ /* 0x000fc60007ffe0ff */
[----:B------:R-:W-:-:S07]  /*5310*/  IMAD.WIDE.U32 R4, R5, 0x20, R2 ;  /* 0x0000002005047825 */ /* 0x000fce00078e0002 */
[----:B------:R-:W-:-:S04]  /*5320*/  IADD3 R232, P5, P6, R22, R4, R31 ;  /* 0x0000000416e87210 */ /* 0x000fc80007ebe01f */
[----:B------:R-:W-:Y:S01]  /*5330*/  IADD3.X R233, R0, R5, R252, P5, P6 ;  /* 0x0000000500e97210 */ /* 0x000fe20002fec4fc */
[----:B------:R-:W-:Y:S01]  /*5340*/  IMAD.IADD R5, R27, 0x1, R33 ;  /* 0x000000011b057824 */ /* 0x000fe200078e0221 */
[----:B------:R-:W-:Y:S01]  /*5350*/  IADD3 R27, R35, 0x2c, RZ ;  /* 0x0000002c231b7810 */ /* 0x000fe20007ffe0ff */
[----:B------:R-:W-:Y:S02]  /*5360*/  IMAD.MOV.U32 R33, RZ, RZ, R203 ;  /* 0x000000ffff217224 */ /* 0x000fe400078e00cb */
[----:B------:R-:W-:-:S07]  /*5370*/  IMAD.WIDE.U32 R4, R5, 0x20, R2 ;  /* 0x0000002005047825 */ /* 0x000fce00078e0002 */
[----:B------:R-:W-:-:S04]  /*5380*/  IADD3 R230, P5, P6, R22, R4, R31 ;  /* 0x0000000416e67210 */ /* 0x000fc80007ebe01f */
[----:B------:R-:W-:Y:S02]  /*5390*/  IADD3.X R231, R0, R5, R252, P5, P6 ;  /* 0x0000000500e77210 */ /* 0x000fe40002fec4fc */
[----:B------:R-:W-:-:S05]  /*53a0*/  IADD3 R5, R10, 0x2, RZ ;  /* 0x000000020a057810 */ /* 0x000fca0007ffe0ff */
        /* <DEDUP_REMOVED lines=19> */
[----:B------:R-:W-:Y:S02]  /*54e0*/  IMAD.IADD R5, R27, 0x1, R32 ;  /* 0x000000011b057824 */ /* 0x000fe400078e0220 */
        /* <DEDUP_REMOVED lines=40> */
[----:B------:R-:W-:-:S07]  /*5770*/  IMAD.WIDE.U32 R4, R11, 0x20, R2 ;  /* 0x000000200b047825 */ /* 0x000fce00078e0002 */
[----:B------:R-:W-:-:S04]  /*5780*/  IADD3 R196, P5, P6, R22, R4, R31 ;  /* 0x0000000416c47210 */ /* 0x000fc80007ebe01f */
[----:B------:R-:W-:Y:S02]  /*5790*/  IADD3.X R197, R0, R5, R252, P5, P6 ;  /* 0x0000000500c57210 */ /* 0x000fe40002fec4fc */
[----:B------:R-:W-:-:S05]  /*57a0*/  IADD3 R5, R10, 0x16, RZ ;  /* 0x000000160a057810 */ /* 0x000fca0007ffe0ff */
[----:B------:R-:W-:-:S07]  /*57b0*/  IMAD.WIDE.U32 R4, R5, 0x20, R2 ;  /* 0x0000002005047825 */ /* 0x000fce00078e0002 */
[----:B------:R-:W-:Y:S01]  /*57c0*/  IADD3 R194, P5, P6, R22, R4, R31 ;  /* 0x0000000416c27210 */ /* 0x000fe20007ebe01f */
[----:B------:R0:W-:Y:S01]  /*57d0*/  STG.E.64.SYS [R14], R48 ;  /* 0x000000300e007386 */ /* 0x0001e2000010eb00 */
[----:B------:R-:W-:Y:S02]  /*57e0*/  IMAD.MOV.U32 R4, RZ, RZ, R160 ;  /* 0x000000ffff047224 */ /* 0x000fe400078e00a0 */
[----:B------:R-:W-:Y:S01]  /*57f0*/  IADD3.X R195, R0, R5, R252, P5, P6 ;  /* 0x0000000500c37210 */ /* 0x000fe20002fec4fc */
[----:B------:R-:W-:Y:S02]  /*5800*/  IMAD.MOV.U32 R5, RZ, RZ, R161 ;  /* 0x000000ffff057224 */ /* 0x000fe400078e00a1 */
[----:B------:R-:W-:Y:S02]  /*5810*/  IMAD.MOV.U32 R29, RZ, RZ, R45 ;  /* 0x000000ffff1d7224 */ /* 0x000fe400078e002d */
[----:B------:R-:W-:Y:S02]  /*5820*/  IMAD.MOV.U32 R39, RZ, RZ, R191 ;  /* 0x000000ffff277224 */ /* 0x000fe400078e00bf */
[----:B0-----:R-:W-:-:S02]  /*5830*/  IMAD.MOV.U32 R14, RZ, RZ, R188 ;  /* 0x000000ffff0e7224 */ /* 0x001fc400078e00bc */
[----:B------:R-:W-:Y:S01]  /*5840*/  IMAD.MOV.U32 R15, RZ, RZ, R189 ;  /* 0x000000ffff0f7224 */ /* 0x000fe200078e00bd */
[----:B------:R0:W-:Y:S01]  /*5850*/  STG.E.64.SYS [R12], R46 ;  /* 0x0000002e0c007386 */ /* 0x0001e2000010eb00 */
[----:B------:R-:W-:Y:S02]  /*5860*/  IMAD.MOV.U32 R49, RZ, RZ, R5 ;  /* 0x000000ffff317224 */ /* 0x000fe400078e0005 */
[----:B------:R-:W-:Y:S01]  /*5870*/  IMAD.IADD R5, R28, 0x1, R11 ;  /* 0x000000011c057824 */ /* 0x000fe200078e020b */
[----:B------:R-:W1:Y:S01]  /*5880*/  LDL.LU.64 R160, [R1+0x28] ;  /* 0x0000280001a07983 */ /* 0x000e620000300a00 */
[----:B------:R-:W-:Y:S02]  /*5890*/  IMAD.MOV.U32 R48, RZ, RZ, R4 ;  /* 0x000000ffff307224 */ /* 0x000fe400078e0004 */
[----:B------:R-:W-:Y:S01]  /*58a0*/  IMAD.WIDE.U32 R4, R5, 0x20, R2 ;  /* 0x0000002005047825 */ /* 0x000fe200078e0002 */
[----:B------:R1:W-:Y:S01]  /*58b0*/  STG.E.64.SYS [R18], R50 ;  /* 0x0000003212007386 */ /* 0x0003e2000010eb00 */
[----:B------:R-:W-:-:S02]  /*58c0*/  IMAD.MOV.U32 R28, RZ, RZ, R44 ;  /* 0x000000ffff1c7224 */ /* 0x000fc400078e002c */
[----:B------:R-:W-:Y:S01]  /*58d0*/  IMAD.MOV.U32 R44, RZ, RZ, R192 ;  /* 0x000000ffff2c7224 */ /* 0x000fe200078e00c0 */
[----:B------:R3:W-:Y:S01]  /*58e0*/  STG.E.64.SYS [R20], R52 ;  /* 0x0000003414007386 */ /* 0x0007e2000010eb00 */
[----:B------:R-:W-:Y:S01]  /*58f0*/  IMAD.MOV.U32 R45, RZ, RZ, R193 ;  /* 0x000000ffff2d7224 */ /* 0x000fe200078e00c1 */
[----:B------:R-:W-:Y:S01]  /*5900*/  IADD3 R192, P5, P6, R22, R4, R31 ;  /* 0x0000000416c07210 */ /* 0x000fe20007ebe01f */
[----:B0-----:R-:W-:Y:S01]  /*5910*/  IMAD.MOV.U32 R12, RZ, RZ, R48 ;  /* 0x000000ffff0c7224 */ /* 0x001fe200078e0030 */
[----:B------:R-:W-:Y:S01]  /*5920*/  STG.E.64.SYS [R24], R164 ;  /* 0x000000a418007386 */ /* 0x000fe2000010eb00 */
[----:B------:R-:W-:Y:S01]  /*5930*/  IMAD.MOV.U32 R13, RZ, RZ, R49 ;  /* 0x000000ffff0d7224 */ /* 0x000fe200078e0031 */
[----:B------:R-:W-:Y:S01]  /*5940*/  IADD3.X R193, R0, R5, R252, P5, P6 ;  /* 0x0000000500c17210 */ /* 0x000fe20002fec4fc */
[----:B------:R-:W-:Y:S01]  /*5950*/  IMAD.IADD R5, R27, 0x1, R11 ;  /* 0x000000011b057824 */ /* 0x000fe200078e020b */
[----:B------:R-:W-:Y:S01]  /*5960*/  STG.E.64.SYS [R6], R54 ;  /* 0x0000003606007386 */ /* 0x000fe2000010eb00 */
[----:B------:R-:W-:Y:S01]  /*5970*/  IMAD.MOV.U32 R27, RZ, RZ, R17 ;  /* 0x000000ffff1b7224 */ /* 0x000fe200078e0011 */
[----:B-1----:R-:W-:Y:S01]  /*5980*/  IADD3 R50, R35, 0x4c, RZ ;  /* 0x0000004c23327810 */ /* 0x002fe20007ffe0ff */
[----:B------:R-:W-:Y:S01]  /*5990*/  IMAD.WIDE.U32 R4, R5, 0x20, R2 ;  /* 0x0000002005047825 */ /* 0x000fe200078e0002 */
[----:B------:R0:W-:Y:S01]  /*59a0*/  STG.E.64.SYS [R8], R166 ;  /* 0x000000a608007386 */ /* 0x0001e2000010eb00 */
[----:B------:R-:W-:-:S02]  /*59b0*/  IMAD.MOV.U32 R17, RZ, RZ, R190 ;  /* 0x000000ffff117224 */ /* 0x000fc400078e00be */
[----:B------:R-:W-:Y:S01]  /*59c0*/  IMAD.MOV.U32 R11, RZ, RZ, R198 ;  /* 0x000000ffff0b7224 */ /* 0x000fe200078e00c6 */
[----:B------:R1:W-:Y:S01]  /*59d0*/  STG.E.64.SYS [R236], R56 ;  /* 0x00000038ec007386 */ /* 0x0003e2000010eb00 */
[----:B------:R-:W-:Y:S01]  /*59e0*/  IMAD.MOV.U32 R18, RZ, RZ, R44 ;  /* 0x000000ffff127224 */ /* 0x000fe200078e002c */
[----:B------:R-:W-:Y:S01]  /*59f0*/  IADD3 R190, P5, P6, R22, R4, R31 ;  /* 0x0000000416be7210 */ /* 0x000fe20007ebe01f */
[----:B------:R-:W-:Y:S01]  /*5a00*/  IMAD.MOV.U32 R19, RZ, RZ, R45 ;  /* 0x000000ffff137224 */ /* 0x000fe200078e002d */
[C---:B------:R-:W-:Y:S01]  /*5a10*/  IADD3 R4, R199.reuse, 0x11, RZ ;  /* 0x00000011c7047810 */ /* 0x040fe20007ffe0ff */
[----:B------:R-:W-:Y:S01]  /*5a20*/  IMAD.MOV.U32 R34, RZ, RZ, R42 ;  /* 0x000000ffff227224 */ /* 0x000fe200078e002a */
[----:B------:R-:W-:Y:S01]  /*5a30*/  IADD3 R199, R199, 0x10, RZ ;  /* 0x00000010c7c77810 */ /* 0x000fe20007ffe0ff */
[----:B------:R-:W-:Y:S01]  /*5a40*/  IMAD.MOV.U32 R30, RZ, RZ, R43 ;  /* 0x000000ffff1e7224 */ /* 0x000fe200078e002b */
[----:B------:R-:W-:Y:S01]  /*5a50*/  IADD3.X R191, R0, R5, R252, P5, P6 ;  /* 0x0000000500bf7210 */ /* 0x000fe20002fec4fc */
[----:B---3--:R-:W-:Y:S01]  /*5a60*/  IMAD.MOV.U32 R20, RZ, RZ, R12 ;  /* 0x000000ffff147224 */ /* 0x008fe200078e000c */
[----:B0-----:R-:W0:Y:S01]  /*5a70*/  S2R R9, SR_TID.X ;  /* 0x0000000000097919 */ /* 0x001e220000002100 */
[----:B------:R-:W-:Y:S01]  /*5a80*/  IMAD R4, R4, R199, RZ ;  /* 0x000000c704047224 */ /* 0x000fe200078e02ff */
[----:B------:R-:W-:Y:S01]  /*5a90*/  IADD3 R199, R35, 0x4a, RZ ;  /* 0x0000004a23c77810 */ /* 0x000fe20007ffe0ff */
[----:B------:R-:W-:Y:S01]  /*5aa0*/  IMAD.MOV.U32 R12, RZ, RZ, R40 ;  /* 0x000000ffff0c7224 */ /* 0x000fe200078e0028 */
[----:B------:R3:W-:Y:S01]  /*5ab0*/  STG.E.64.SYS [R240], R60 ;  /* 0x0000003cf0007386 */ /* 0x0007e2000010eb00 */
[----:B------:R-:W-:Y:S01]  /*5ac0*/  IMAD.MOV.U32 R21, RZ, RZ, R13 ;  /* 0x000000ffff157224 */ /* 0x000fe200078e000d */
[----:B------:R-:W-:Y:S01]  /*5ad0*/  SHF.R.U32.HI R198, RZ, 0x1, R4 ;  /* 0x00000001ffc67819 */ /* 0x000fe20000011604 */
[----:B------:R-:W-:Y:S01]  /*5ae0*/  IMAD.MOV.U32 R13, RZ, RZ, R41 ;  /* 0x000000ffff0d7224 */ /* 0x000fe200078e0029 */
[----:B------:R-:W-:Y:S01]  /*5af0*/  STG.E.64.SYS [R238], R58 ;  /* 0x0000003aee007386 */ /* 0x000fe2000010eb00 */
[----:B------:R-:W-:-:S02]  /*5b00*/  IMAD.MOV.U32 R51, RZ, RZ, R38 ;  /* 0x000000ffff337224 */ /* 0x000fc400078e0026 */
[--C-:B------:R-:W-:Y:S01]  /*5b10*/  IMAD.IADD R23, R23, 0x1, R198.reuse ;  /* 0x0000000117177824 */ /* 0x100fe200078e02c6 */
[----:B------:R-:W-:Y:S01]  /*5b20*/  STG.E.64.SYS [R234], R62 ;  /* 0x0000003eea007386 */ /* 0x000fe2000010eb00 */
[----:B------:R-:W-:Y:S02]  /*5b30*/  IMAD.IADD R10, R36, 0x1, R198 ;  /* 0x00000001240a7824 */ /* 0x000fe400078e02c6 */
[C---:B------:R-:W-:Y:S02]  /*5b40*/  IMAD.WIDE.U32 R4, R23.reuse, 0x20, R2 ;  /* 0x0000002017047825 */ /* 0x040fe400078e0002 */
[----:B------:R-:W-:Y:S02]  /*5b50*/  IMAD.MOV.U32 R26, RZ, RZ, R16 ;  /* 0x000000ffff1a7224 */ /* 0x000fe400078e0010 */
[----:B------:R-:W-:Y:S02]  /*5b60*/  IMAD.MOV.U32 R16, RZ, RZ, R39 ;  /* 0x000000ffff107224 */ /* 0x000fe400078e0027 */
[----:B------:R-:W-:Y:S01]  /*5b70*/  IMAD.MOV.U32 R25, RZ, RZ, R37 ;  /* 0x000000ffff197224 */ /* 0x000fe200078e0025 */
[----:B------:R-:W-:Y:S01]  /*5b80*/  IADD3 R188, P5, P6, R22, R4, R31 ;  /* 0x0000000416bc7210 */ /* 0x000fe20007ebe01f */
[----:B------:R-:W-:Y:S01]  /*5b90*/  IMAD.MOV.U32 R52, RZ, RZ, R14 ;  /* 0x000000ffff347224 */ /* 0x000fe200078e000e */
[----:B0-----:R-:W-:Y:S01]  /*5ba0*/  SHF.R.U32.HI R9, RZ, 0x2, R9 ;  /* 0x00000002ff097819 */ /* 0x001fe20000011609 */
[----:B------:R-:W-:Y:S01]  /*5bb0*/  IMAD.MOV.U32 R14, RZ, RZ, R32 ;  /* 0x000000ffff0e7224 */ /* 0x000fe200078e0020 */
[----:B------:R-:W-:Y:S01]  /*5bc0*/  IADD3.X R189, R0, R5, R252, P5, P6 ;  /* 0x0000000500bd7210 */ /* 0x000fe20002fec4fc */
[----:B------:R-:W-:Y:S01]  /*5bd0*/  IMAD.IADD R6, R30, 0x1, R198 ;  /* 0x000000011e067824 */ /* 0x000fe200078e02c6 */
[----:B------:R-:W-:Y:S01]  /*5be0*/  IADD3 R5, R23, 0x2, RZ ;  /* 0x0000000217057810 */ /* 0x000fe20007ffe0ff */
[----:B------:R-:W-:Y:S01]  /*5bf0*/  IMAD.MOV.U32 R53, RZ, RZ, R15 ;  /* 0x000000ffff357224 */ /* 0x000fe200078e000f */
[----:B------:R-:W-:Y:S01]  /*5c00*/  SGXT.U32 R9, R9, 0x1 ;  /* 0x000000010909781a */ /* 0x000fe20000000000 */
[----:B------:R-:W-:-:S02]  /*5c10*/  IMAD.MOV.U32 R15, RZ, RZ, R33 ;  /* 0x000000ffff0f7224 */ /* 0x000fc400078e0021 */
[----:B------:R-:W-:Y:S02]  /*5c20*/  IMAD.WIDE.U32 R4, R5, 0x20, R2 ;  /* 0x0000002005047825 */ /* 0x000fe400078e0002 */
[----:B------:R-:W-:Y:S02]  /*5c30*/  IMAD.SHL.U32 R9, R9, 0x10, RZ ;  /* 0x0000001009097824 */ /* 0x000fe400078e00ff */
[----:B------:R-:W-:Y:S02]  /*5c40*/  IMAD.MOV.U32 R166, RZ, RZ, R28 ;  /* 0x000000ffffa67224 */ /* 0x000fe400078e001c */
[----:B------:R-:W-:Y:S01]  /*5c50*/  IMAD.MOV.U32 R167, RZ, RZ, R29 ;  /* 0x000000ffffa77224 */ /* 0x000fe200078e001d */
[----:B------:R-:W-:Y:S01]  /*5c60*/  IADD3 R48, P5, P6, R22, R4, R31 ;  /* 0x0000000416307210 */ /* 0x000fe20007ebe01f */
[----:B------:R-:W-:Y:S02]  /*5c70*/  IMAD.MOV.U32 R54, RZ, RZ, R18 ;  /* 0x000000ffff367224 */ /* 0x000fe400078e0012 */
[----:B------:R-:W-:Y:S01]  /*5c80*/  IMAD.MOV.U32 R18, RZ, RZ, R26 ;  /* 0x000000ffff127224 */ /* 0x000fe200078e001a */
[----:B------:R-:W-:Y:S01]  /*5c90*/  IADD3.X R49, R0, R5, R252, P5, P6 ;  /* 0x0000000500317210 */ /* 0x000fe20002fec4fc */
[----:B------:R-:W-:-:S02]  /*5ca0*/  IMAD.IADD R5, R199, 0x1, R23 ;  /* 0x00000001c7057824 */ /* 0x000fc400078e0217 */
[----:B------:R-:W-:Y:S02]  /*5cb0*/  IMAD.MOV.U32 R55, RZ, RZ, R19 ;  /* 0x000000ffff377224 */ /* 0x000fe400078e0013 */
[----:B------:R-:W-:Y:S02]  /*5cc0*/  IMAD.WIDE.U32 R4, R5, 0x20, R2 ;  /* 0x0000002005047825 */ /* 0x000fe400078e0002 */
[----:B------:R-:W-:Y:S02]  /*5cd0*/  IMAD.MOV.U32 R19, RZ, RZ, R27 ;  /* 0x000000ffff137224 */ /* 0x000fe400078e001b */
[----:B------:R-:W-:Y:S02]  /*5ce0*/  IMAD.MOV.U32 R7, RZ, RZ, R25 ;  /* 0x000000ffff077224 */ /* 0x000fe400078e0019 */
[----:B------:R-:W-:Y:S01]  /*5cf0*/  IMAD.MOV.U32 R164, RZ, RZ, R20 ;  /* 0x000000ffffa47224 */ /* 0x000fe200078e0014 */
[----:B------:R-:W-:Y:S01]  /*5d00*/  IADD3 R46, P5, P6, R22, R4, R31 ;  /* 0x00000004162e7210 */ /* 0x000fe20007ebe01f */
[----:B------:R-:W-:-:S02]  /*5d10*/  IMAD.IADD R7, R7, 0x1, R198 ;  /* 0x0000000107077824 */ /* 0x000fc400078e02c6 */
[----:B------:R-:W-:Y:S01]  /*5d20*/  IMAD.MOV.U32 R165, RZ, RZ, R21 ;  /* 0x000000ffffa57224 */ /* 0x000fe200078e0015 */
[----:B------:R-:W-:Y:S01]  /*5d30*/  IADD3.X R47, R0, R5, R252, P5, P6 ;  /* 0x00000005002f7210 */ /* 0x000fe20002fec4fc */
[----:B------:R-:W-:Y:S02]  /*5d40*/  IMAD.IADD R5, R50, 0x1, R23 ;  /* 0x0000000132057824 */ /* 0x000fe400078e0217 */
[----:B-1----:R-:W-:Y:S02]  /*5d50*/  IMAD.MOV.U32 R236, RZ, RZ, R18 ;  /* 0x000000ffffec7224 */ /* 0x002fe400078e0012 */
[----:B------:R-:W-:Y:S02]  /*5d60*/  IMAD.WIDE.U32 R4, R5, 0x20, R2 ;  /* 0x0000002005047825 */ /* 0x000fe400078e0002 */
[----:B------:R-:W-:Y:S02]  /*5d70*/  IMAD.MOV.U32 R237, RZ, RZ, R19 ;  /* 0x000000ffffed7224 */ /* 0x000fe400078e0013 */
[----:B---3--:R-:W-:-:S02]  /*5d80*/  IMAD.MOV.U32 R61, RZ, RZ, R16 ;  /* 0x000000ffff3d7224 */ /* 0x008fc400078e0010 */
[----:B------:R-:W-:Y:S01]  /*5d90*/  IMAD.MOV.U32 R60, RZ, RZ, R17 ;  /* 0x000000ffff3c7224 */ /* 0x000fe200078e0011 */
[----:B------:R-:W-:Y:S01]  /*5da0*/  IADD3 R44, P5, P6, R22, R4, R31 ;  /* 0x00000004162c7210 */ /* 0x000fe20007ebe01f */
[----:B------:R-:W-:Y:S02]  /*5db0*/  IMAD.MOV.U32 R240, RZ, RZ, R14 ;  /* 0x000000fffff07224 */ /* 0x000fe400078e000e */
[----:B------:R-:W-:Y:S01]  /*5dc0*/  IMAD.MOV.U32 R241, RZ, RZ, R15 ;  /* 0x000000fffff17224 */ /* 0x000fe200078e000f */
[----:B------:R-:W-:Y:S01]  /*5dd0*/  IADD3.X R45, R0, R5, R252, P5, P6 ;  /* 0x00000005002d7210 */ /* 0x000fe20002fec4fc */
[----:B------:R-:W-:Y:S02]  /*5de0*/  IMAD.WIDE.U32 R4, R10, 0x20, R2 ;  /* 0x000000200a047825 */ /* 0x000fe400078e0002 */
[----:B------:R-:W-:Y:S02]  /*5df0*/  IMAD.MOV.U32 R56, RZ, RZ, R12 ;  /* 0x000000ffff387224 */ /* 0x000fe400078e000c */
[----:B------:R-:W-:-:S02]  /*5e00*/  IMAD.MOV.U32 R57, RZ, RZ, R13 ;  /* 0x000000ffff397224 */ /* 0x000fc400078e000d */
[----:B------:R-:W-:Y:S01]  /*5e10*/  IMAD.MOV.U32 R8, RZ, RZ, R51 ;  /* 0x000000ffff087224 */ /* 0x000fe200078e0033 */
[----:B------:R-:W-:Y:S01]  /*5e20*/  IADD3 R42, P5, P6, R22, R4, R31 ;  /* 0x00000004162a7210 */ /* 0x000fe20007ebe01f */
[----:B------:R-:W-:Y:S01]  /*5e30*/  IMAD.MOV.U32 R51, RZ, RZ, R11 ;  /* 0x000000ffff337224 */ /* 0x000fe200078e000b */
[----:B------:R-:W-:Y:S02]  /*5e40*/  STG.E.64.SYS [R240], R64 ;  /* 0x00000040f0007386 */ /* 0x000fe4000010eb00 */
[----:B------:R-:W-:Y:S02]  /*5e50*/  IADD3.X R43, R0, R5, R252, P5, P6 ;  /* 0x00000005002b7210 */ /* 0x000fe40002fec4fc */
[----:B------:R-:W-:Y:S01]  /*5e60*/  IADD3 R5, R23, 0x6, RZ ;  /* 0x0000000617057810 */ /* 0x000fe20007ffe0ff */
[----:B------:R-:W-:Y:S04]  /*5e70*/  STG.E.64.SYS [R56], R68 ;  /* 0x0000004438007386 */ /* 0x000fe8000010eb00 */
[----:B------:R-:W-:Y:S01]  /*5e80*/  IMAD.WIDE.U32 R4, R5, 0x20, R2 ;  /* 0x0000002005047825 */ /* 0x000fe200078e0002 */
[----:B------:R-:W-:Y:S04]  /*5e90*/  STG.E.64.SYS [R232], R66 ;  /* 0x00000042e8007386 */ /* 0x000fe8000010eb00 */
[----:B------:R-:W-:Y:S02]  /*5ea0*/  STG.E.64.SYS [R230], R70 ;  /* 0x00000046e6007386 */ /* 0x000fe4000010eb00 */
[----:B------:R-:W-:-:S02]  /*5eb0*/  IADD3 R40, P5, P6, R22, R4, R31 ;  /* 0x0000000416287210 */ /* 0x000fc40007ebe01f */
[----:B------:R-:W-:Y:S01]  /*5ec0*/  @!P4 STG.E.64.SYS [R236], R72 ;  /* 0x00000048ec00c386 */ /* 0x000fe2000010eb00 */
[----:B------:R-:W-:Y:S02]  /*5ed0*/  ISETP.NE.AND P4, PT, R51, RZ, PT ;  /* 0x000000ff3300720c */ /* 0x000fe40003f85270 */
[----:B------:R-:W-:Y:S01]  /*5ee0*/  IADD3.X R41, R0, R5, R252, P5, P6 ;  /* 0x0000000500297210 */ /* 0x000fe20002fec4fc */
[----:B------:R-:W-:-:S04]  /*5ef0*/  IMAD.IADD R5, R199, 0x1, R10 ;  /* 0x00000001c7057824 */ /* 0x000fc800078e020a */
[----:B------:R-:W-:-:S07]  /*5f00*/  IMAD.WIDE.U32 R4, R5, 0x20, R2 ;  /* 0x0000002005047825 */ /* 0x000fce00078e0002 */
[----:B------:R-:W-:-:S04]  /*5f10*/  IADD3 R38, P5, P6, R22, R4, R31 ;  /* 0x0000000416267210 */ /* 0x000fc80007ebe01f */
[----:B------:R-:W-:Y:S01]  /*5f20*/  IADD3.X R39, R0, R5, R252, P5, P6 ;  /* 0x0000000500277210 */ /* 0x000fe20002fec4fc */
[----:B------:R-:W-:Y:S02]  /*5f30*/  IMAD.IADD R5, R50, 0x1, R10 ;  /* 0x0000000132057824 */ /* 0x000fe400078e020a */
[----:B------:R-:W-:Y:S02]  /*5f40*/  IMAD.IADD R10, R34, 0x1, R198 ;  /* 0x00000001220a7824 */ /* 0x000fe400078e02c6 */
[----:B------:R-:W-:Y:S02]  /*5f50*/  IMAD.WIDE.U32 R4, R5, 0x20, R2 ;  /* 0x0000002005047825 */ /* 0x000fe400078e0002 */
[----:B------:R-:W-:-:S05]  /*5f60*/  IMAD.IADD R198, R8, 0x1, R198 ;  /* 0x0000000108c67824 */ /* 0x000fca00078e02c6 */
[----:B------:R-:W-:-:S04]  /*5f70*/  IADD3 R36, P5, P6, R22, R4, R31 ;  /* 0x0000000416247210 */ /* 0x000fc80007ebe01f */
[----:B------:R-:W-:Y:S01]  /*5f80*/  IADD3.X R37, R0, R5, R252, P5, P6 ;  /* 0x0000000500257210 */ /* 0x000fe20002fec4fc */
[----:B------:R-:W-:-:S07]  /*5f90*/  IMAD.WIDE.U32 R4, R10, 0x20, R2 ;  /* 0x000000200a047825 */ /* 0x000fce00078e0002 */
[----:B------:R-:W-:-:S04]  /*5fa0*/  IADD3 R34, P5, P6, R22, R4, R31 ;  /* 0x0000000416227210 */ /* 0x000fc80007ebe01f */
[----:B------:R-:W-:Y:S02]  /*5fb0*/  IADD3.X R35, R0, R5, R252, P5, P6 ;  /* 0x0000000500237210 */ /* 0x000fe40002fec4fc */
[----:B------:R-:W-:-:S05]  /*5fc0*/  IADD3 R5, R23, 0xa, RZ ;  /* 0x0000000a17057810 */ /* 0x000fca0007ffe0ff */
        /* <DEDUP_REMOVED lines=35> */
[----:B------:R-:W-:Y:S01]  /*6200*/  IADD3 R12, P5, P6, R22, R4, R9 ;  /* 0x00000004160c7210 */ /* 0x000fe20007ebe009 */
[C---:B------:R-:W-:Y:S02]  /*6210*/  IMAD.IADD R4, R50.reuse, 0x1, R7 ;  /* 0x0000000132047824 */ /* 0x040fe400078e0207 */
[----:B------:R-:W-:Y:S01]  /*6220*/  IMAD.IADD R50, R50, 0x1, R198 ;  /* 0x0000000132327824 */ /* 0x000fe200078e02c6 */
[----:B------:R-:W-:Y:S01]  /*6230*/  IADD3.X R13, R0, R5, R252, P5, P6 ;  /* 0x00000005000d7210 */ /* 0x000fe20002fec4fc */
[----:B------:R-:W-:-:S07]  /*6240*/  IMAD.WIDE.U32 R4, R4, 0x20, R2 ;  /* 0x0000002004047825 */ /* 0x000fce00078e0002 */
[----:B------:R-:W-:-:S04]  /*6250*/  IADD3 R10, P5, P6, R22, R4, R9 ;  /* 0x00000004160a7210 */ /* 0x000fc80007ebe009 */
[----:B------:R-:W-:Y:S01]  /*6260*/  IADD3.X R11, R0, R5, R252, P5, P6 ;  /* 0x00000005000b7210 */ /* 0x000fe20002fec4fc */
[----:B------:R-:W-:-:S07]  /*6270*/  IMAD.WIDE.U32 R4, R198, 0x20, R2 ;  /* 0x00000020c6047825 */ /* 0x000fce00078e0002 */
[----:B------:R-:W-:Y:S02]  /*6280*/  IADD3 R8, P5, P6, R22, R4, R9 ;  /* 0x0000000416087210 */ /* 0x000fe40007ebe009 */
[----:B------:R-:W-:Y:S02]  /*6290*/  IADD3 R4, R23, 0x16, RZ ;  /* 0x0000001617047810 */ /* 0x000fe40007ffe0ff */
[----:B------:R-:W0:Y:S01]  /*62a0*/  S2R R23, SR_TID.X ;  /* 0x0000000000177919 */ /* 0x000e220000002100 */
[----:B------:R-:W-:Y:S02]  /*62b0*/  IADD3.X R9, R0, R5, R252, P5, P6 ;  /* 0x0000000500097210 */ /* 0x000fe40002fec4fc */
[----:B------:R-:W-:Y:S01]  /*62c0*/  IMAD.WIDE.U32 R4, R4, 0x20, R2 ;  /* 0x0000002004047825 */ /* 0x000fe200078e0002 */
[----:B0-----:R-:W-:-:S04]  /*62d0*/  SHF.R.U32.HI R23, RZ, 0x2, R23 ;  /* 0x00000002ff177819 */ /* 0x001fc80000011617 */
[----:B------:R-:W-:-:S05]  /*62e0*/  SGXT.U32 R23, R23, 0x1 ;  /* 0x000000011717781a */ /* 0x000fca0000000000 */
[----:B------:R-:W-:-:S05]  /*62f0*/  IMAD.SHL.U32 R23, R23, 0x10, RZ ;  /* 0x0000001017177824 */ /* 0x000fca00078e00ff */
[----:B------:R-:W-:Y:S01]  /*6300*/  IADD3 R6, P5, P6, R22, R4, R23 ;  /* 0x0000000416067210 */ /* 0x000fe20007ebe017 */
[----:B------:R-:W-:-:S03]  /*6310*/  IMAD.IADD R4, R199, 0x1, R198 ;  /* 0x00000001c7047824 */ /* 0x000fc600078e02c6 */
[----:B------:R-:W-:Y:S01]  /*6320*/  IADD3.X R7, R0, R5, R252, P5, P6 ;  /* 0x0000000500077210 */ /* 0x000fe20002fec4fc */
[--C-:B------:R-:W-:Y:S02]  /*6330*/  IMAD.WIDE.U32 R4, R4, 0x20, R2.reuse ;  /* 0x0000002004047825 */ /* 0x100fe400078e0002 */
[----:B------:R-:W-:-:S05]  /*6340*/  IMAD.WIDE.U32 R2, R50, 0x20, R2 ;  /* 0x0000002032027825 */ /* 0x000fca00078e0002 */
[----:B------:R-:W-:-:S04]  /*6350*/  IADD3 R4, P5, P6, R22, R4, R23 ;  /* 0x0000000416047210 */ /* 0x000fc80007ebe017 */
[----:B------:R-:W-:Y:S02]  /*6360*/  IADD3.X R5, R0, R5, R252, P5, P6 ;  /* 0x0000000500057210 */ /* 0x000fe40002fec4fc */
[----:B------:R-:W-:-:S04]  /*6370*/  IADD3 R2, P5, P6, R22, R2, R23 ;  /* 0x0000000216027210 */ /* 0x000fc80007ebe017 */
[----:B------:R-:W-:Y:S02]  /*6380*/  IADD3.X R3, R0, R3, R252, P5, P6 ;  /* 0x0000000300037210 */ /* 0x000fe40002fec4fc */
[----:B------:R-:W-:Y:S02]  /*6390*/  ISETP.NE.AND P5, PT, R60, RZ, PT ;  /* 0x000000ff3c00720c */ /* 0x000fe40003fa5270 */
[----:B------:R-:W-:-:S10]  /*63a0*/  ISETP.NE.AND P6, PT, R61, RZ, PT ;  /* 0x000000ff3d00720c */ /* 0x000fd40003fc5270 */
[----:B------:R-:W-:Y:S04]  /*63b0*/  @!P5 STG.E.64.SYS [R166], R76 ;  /* 0x0000004ca600d386 */ /* 0x000fe8000010eb00 */
[----:B------:R-:W-:Y:S04]  /*63c0*/  @!P4 STG.E.64.SYS [R54], R74 ;  /* 0x0000004a3600c386 */ /* 0x000fe8000010eb00 */
[----:B------:R-:W-:Y:S04]  /*63d0*/  @!P3 STG.E.64.SYS [R164], R78 ;  /* 0x0000004ea400b386 */ /* 0x000fe8000010eb00 */
[----:B------:R-:W-:Y:S04]  /*63e0*/  @!P6 STG.E.64.SYS [R52], R80 ;  /* 0x000000503400e386 */ /* 0x000fe8000010eb00 */
[----:B------:R0:W-:Y:S04]  /*63f0*/  @!P2 STG.E.64.SYS [R184], R176 ;  /* 0x000000b0b800a386 */ /* 0x0001e8000010eb00 */
[----:B------:R1:W-:Y:S04]  /*6400*/  @!P1 STG.E.64.SYS [R162], R82 ;  /* 0x00000052a2009386 */ /* 0x0003e8000010eb00 */
[----:B------:R3:W-:Y:S04]  /*6410*/  @!P0 STG.E.64.SYS [R186], R178 ;  /* 0x000000b2ba008386 */ /* 0x0007e8000010eb00 */
[----:B0-----:R-:W2:Y:S04]  /*6420*/  LDL.LU.64 R184, [R1+0x20] ;  /* 0x0000200001b87983 */ /* 0x001ea80000300a00 */
[----:B-1----:R-:W2:Y:S04]  /*6430*/  LDL.LU.64 R162, [R1+0x18] ;  /* 0x0000180001a27983 */ /* 0x002ea80000300a00 */
[----:B---3--:R-:W3:Y:S04]  /*6440*/  LDL.LU.64 R186, [R1+0x10] ;  /* 0x0000100001ba7983 */ /* 0x008ee80000300a00 */
        /* <DEDUP_REMOVED lines=45> */
[----:B--2---:R-:W-:Y:S04]  /*6720*/  STG.E.64.SYS [R6], R184 ;  /* 0x000000b806007386 */ /* 0x004fe8000010eb00 */
[----:B------:R-:W-:Y:S04]  /*6730*/  STG.E.64.SYS [R4], R162 ;  /* 0x000000a204007386 */ /* 0x000fe8000010eb00 */
[----:B---3--:R-:W-:Y:S01]  /*6740*/  STG.E.64.SYS [R2], R186 ;  /* 0x000000ba02007386 */ /* 0x008fe2000010eb00 */
[----:B------:R-:W-:Y:S05]  /*6750*/  EXIT ;  /* 0x000000000000794d */ /* 0x000fea0003800000 */
.L_x_9:
[----:B------:R-:W-:Y:S01]  /*6760*/  IADD3 R2, R0, 0x2, RZ ;  /* 0x0000000200027810 */ /* 0x000fe20007ffe0ff */
[----:B------:R-:W-:Y:S01]  /*6770*/  BSSY B0, `(.L_x_10) ;  /* 0x000001a000007945 */ /* 0x000fe20003800000 */
[----:B------:R-:W-:-:S02]  /*6780*/  IADD3 R3, R6, 0x4, RZ ;  /* 0x0000000406037810 */ /* 0x000fc40007ffe0ff */
[----:B------:R-:W-:Y:S02]  /*6790*/  ISETP.GT.U32.AND P6, PT, R0, R6, PT ;  /* 0x000000060000720c */ /* 0x000fe40003fc4070 */
[-C--:B------:R-:W-:Y:S02]  /*67a0*/  ISETP.GT.U32.AND P2, PT, R2, R6.reuse, PT ;  /* 0x000000060200720c */ /* 0x080fe40003f44070 */
[----:B------:R-:W-:Y:S01]  /*67b0*/  ISETP.GT.U32.AND P3, PT, R2, R3, PT ;  /* 0x000000030200720c */ /* 0x000fe20003f64070 */
[----:B------:R-:W-:Y:S01]  /*67c0*/  IMAD R2, R6, R6, R6 ;  /* 0x0000000606027224 */ /* 0x000fe200078e0206 */
[C---:B------:R-:W-:Y:S02]  /*67d0*/  IADD3 R4, R0.reuse, 0x6, RZ ;  /* 0x0000000600047810 */ /* 0x040fe40007ffe0ff */
[----:B------:R-:W-:Y:S02]  /*67e0*/  IADD3 R18, R0, 0x4, RZ ;  /* 0x0000000400127810 */ /* 0x000fe40007ffe0ff */
[----:B------:R-:W-:-:S02]  /*67f0*/  SHF.R.U32.HI R11, RZ, 0x1, R2 ;  /* 0x00000001ff0b7819 */ /* 0x000fc40000011602 */
[----:B------:R-:W-:Y:S02]  /*6800*/  ISETP.GT.U32.AND P4, PT, R4, R6, PT ;  /* 0x000000060400720c */ /* 0x000fe40003f84070 */
[-C--:B------:R-:W-:Y:S01]  /*6810*/  ISETP.GT.U32.AND P5, PT, R4, R3.reuse, PT ;  /* 0x000000030400720c */ /* 0x080fe20003fa4070 */
[C---:B------:R-:W-:Y:S01]  /*6820*/  IMAD.IADD R16, R0.reuse, 0x1, R11 ;  /* 0x0000000100107824 */ /* 0x040fe200078e020b */
[-C--:B------:R-:W-:Y:S02]  /*6830*/  ISETP.GT.U32.AND P1, PT, R0, R3.reuse, PT ;  /* 0x000000030000720c */ /* 0x080fe40003f24070 */
[----:B------:R-:W-:Y:S01]  /*6840*/  ISETP.GT.U32.AND P0, PT, R18, R3, PT ;  /* 0x000000031200720c */ /* 0x000fe20003f04070 */
[----:B------:R-:W-:Y:S11]  /*6850*/  @P6 BRA `(.L_x_11) ;  /* 0x000000b000006947 */ /* 0x000ff60003800000 */
[----:B------:R-:W-:Y:S01]  /*6860*/  IMAD.MOV.U32 R2, RZ, RZ, c[0x0][0x160] ;  /* 0x00005800ff027624 */ /* 0x000fe200078e00ff */
[----:B------:R-:W-:Y:S01]  /*6870*/  UMOV UR4, URZ ;  /* 0x0000003f00047c82 */ /* 0x000fe20008000000 */
[----:B------:R-:W-:-:S04]  /*6880*/  IMAD.MOV.U32 R3, RZ, RZ, c[0x0][0x164] ;  /* 0x00005900ff037624 */ /* 0x000fc800078e00ff */
[----:B------:R-:W-:-:S07]  /*6890*/  IMAD.WIDE.U32 R2, R206, 0x10400, R2 ;  /* 0x00010400ce027825 */ /* 0x000fce00078e0002 */
[----:B------:R-:W-:-:S05]  /*68a0*/  IADD3 R3, R3, UR4, RZ ;  /* 0x0000000403037c10 */ /* 0x000fca000fffe0ff */
[----:B------:R-:W-:-:S07]  /*68b0*/  IMAD.WIDE.U32 R2, R16, 0x20, R2 ;  /* 0x0000002010027825 */ /* 0x000fce00078e0002 */
[----:B------:R-:W-:-:S04]  /*68c0*/  LEA R2, P6, R12, R2, 0x4 ;  /* 0x000000020c027211 */ /* 0x000fc800078c20ff */
[----:B------:R-:W-:Y:S02]  /*68d0*/  LEA.HI.X R4, R12, R3, RZ, 0x4, P6 ;  /* 0x000000030c047211 */ /* 0x000fe400030f24ff */
[----:B------:R-:W-:-:S04]  /*68e0*/  LEA R2, P6, R15, R2, 0x3 ;  /* 0x000000020f027211 */ /* 0x000fc800078c18ff */
[----:B------:R-:W-:-:S08]  /*68f0*/  LEA.HI.X R3, R15, R4, RZ, 0x3, P6 ;  /* 0x000000040f037211 */ /* 0x000fd000030f1cff */
[----:B------:R0:W-:Y:S02]  /*6900*/  STG.E.64.SYS [R2], R44 ;  /* 0x0000002c02007386 */ /* 0x0001e4000010eb00 */
.L_x_11:
[----:B------:R-:W-:Y:S05]  /*6910*/  BSYNC B0 ;  /* 0x0000000000007941 */ /* 0x000fea0003800000 */
.L_x_10:
[----:B------:R-:W-:Y:S01]  /*6920*/  IMAD.MOV.U32 R4, RZ, RZ, c[0x0][0x160] ;  /* 0x00005800ff047624 */ /* 0x000fe200078e00ff */
[C---:B------:R-:W-:Y:S01]  /*6930*/  IADD3 R14, R6.reuse, 0x8, RZ ;  /* 0x00000008060e7810 */ /* 0x040fe20007ffe0ff */
[----:B------:R-:W-:Y:S01]  /*6940*/  IMAD.MOV.U32 R5, RZ, RZ, c[0x0][0x164] ;  /* 0x00005900ff057624 */ /* 0x000fe200078e00ff */
[----:B0-----:R-:W-:Y:S01]  /*6950*/  IADD3 R3, R6, 0x9, RZ ;  /* 0x0000000906037810 */ /* 0x001fe20007ffe0ff */
[----:B------:R-:W-:Y:S01]  /*6960*/  BSSY B0, `(.L_x_12) ;  /* 0x0000011000007945 */ /* 0x000fe20003800000 */
[----:B------:R-:W-:Y:S01]  /*6970*/  ISETP.GT.U32.AND P6, PT, R18, R6, PT ;  /* 0x000000061200720c */ /* 0x000fe20003fc4070 */
[----:B------:R-:W-:Y:S02]  /*6980*/  IMAD.WIDE.U32 R4, R206, 0x10400, R4 ;  /* 0x00010400ce047825 */ /* 0x000fe400078e0004 */
[----:B------:R-:W-:Y:S01]  /*6990*/  IMAD R8, R14, R3, RZ ;  /* 0x000000030e087224 */ /* 0x000fe200078e02ff */
[----:B------:R-:W-:Y:S08]  /*69a0*/  @P2 BRA `(.L_x_13) ;  /* 0x000000c000002947 */ /* 0x000ff00003800000 */
[----:B------:R-:W-:Y:S01]  /*69b0*/  IMAD.MOV.U32 R2, RZ, RZ, c[0x0][0x160] ;  /* 0x00005800ff027624 */ /* 0x000fe200078e00ff */
[----:B------:R-:W-:Y:S01]  /*69c0*/  UMOV UR4, URZ ;  /* 0x0000003f00047c82 */ /* 0x000fe20008000000 */
[----:B------:R-:W-:Y:S01]  /*69d0*/  IMAD.MOV.U32 R3, RZ, RZ, c[0x0][0x164] ;  /* 0x00005900ff037624 */ /* 0x000fe200078e00ff */
[----:B------:R-:W-:-:S03]  /*69e0*/  IADD3 R7, R16, 0x2, RZ ;  /* 0x0000000210077810 */ /* 0x000fc60007ffe0ff */
        /* <DEDUP_REMOVED lines=8> */
.L_x_13:
[----:B------:R-:W-:Y:S05]  /*6a70*/  BSYNC B0 ;  /* 0x0000000000007941 */ /* 0x000fea0003800000 */
.L_x_12:
[----:B------:R-:W-:Y:S01]  /*6a80*/  BSSY B0, `(.L_x_14) ;  /* 0x000000f000007945 */ /* 0x000fe20003800000 */
[----:B------:R-:W-:Y:S01]  /*6a90*/  LEA R7, R6, 0xa, 0x2 ;  /* 0x0000000a06077811 */ /* 0x000fe200078e10ff */
[----:B------:R-:W-:Y:S07]  /*6aa0*/  @P1 BRA `(.L_x_15) ;  /* 0x000000c000001947 */ /* 0x000fee0003800000 */
[----:B0-----:R-:W-:Y:S01]  /*6ab0*/  IMAD.MOV.U32 R2, RZ, RZ, c[0x0][0x160] ;  /* 0x00005800ff027624 */ /* 0x001fe200078e00ff */
[----:B------:R-:W-:Y:S01]  /*6ac0*/  UMOV UR4, URZ ;  /* 0x0000003f00047c82 */ /* 0x000fe20008000000 */
[----:B------:R-:W-:Y:S02]  /*6ad0*/  IMAD.MOV.U32 R3, RZ, RZ, c[0x0][0x164] ;  /* 0x00005900ff037624 */ /* 0x000fe400078e00ff */
[----:B------:R-:W-:Y:S02]  /*6ae0*/  IMAD.IADD R9, R7, 0x1, R16 ;  /* 0x0000000107097824 */ /* 0x000fe400078e0210 */
        /* <DEDUP_REMOVED lines=8> */
.L_x_15:
[----:B------:R-:W-:Y:S05]  /*6b70*/  BSYNC B0 ;  /* 0x0000000000007941 */ /* 0x000fea0003800000 */
.L_x_14:
[----:B------:R-:W-:Y:S01]  /*6b80*/  BSSY B0, `(.L_x_16) ;  /* 0x000000e000007945 */ /* 0x000fe20003800000 */
[----:B------:R-:W-:Y:S05]  /*6b90*/  @P3 BRA `(.L_x_17) ;  /* 0x000000c000003947 */ /* 0x000fea0003800000 */
[----:B0-----:R-:W-:Y:S01]  /*6ba0*/  IMAD.MOV.U32 R2, RZ, RZ, c[0x0][0x160] ;  /* 0x00005800ff027624 */ /* 0x001fe200078e00ff */
[----:B------:R-:W-:Y:S01]  /*6bb0*/  UMOV UR4, URZ ;  /* 0x0000003f00047c82 */ /* 0x000fe20008000000 */
[----:B------:R-:W-:Y:S01]  /*6bc0*/  IMAD.MOV.U32 R3, RZ, RZ, c[0x0][0x164] ;  /* 0x00005900ff037624 */ /* 0x000fe200078e00ff */
[----:B------:R-:W-:-:S03]  /*6bd0*/  IADD3 R9, R7, 0x2, R16 ;  /* 0x0000000207097810 */ /* 0x000fc60007ffe010 */
        /* <DEDUP_REMOVED lines=8> */
.L_x_17:
[----:B------:R-:W-:Y:S05]  /*6c60*/  BSYNC B0 ;  /* 0x0000000000007941 */ /* 0x000fea0003800000 */
.L_x_16:
[----:B------:R-:W-:Y:S01]  /*6c70*/  BSSY B0, `(.L_x_18) ;  /* 0x000000e000007945 */ /* 0x000fe20003800000 */
[----:B------:R-:W-:Y:S01]  /*6c80*/  IMAD.IADD R22, R11, 0x1, R18 ;  /* 0x000000010b167824 */ /* 0x000fe200078e0212 */
[----:B------:R-:W-:Y:S07]  /*6c90*/  @P6 BRA `(.L_x_19) ;  /* 0x000000b000006947 */ /* 0x000fee0003800000 */
[----:B0-----:R-:W-:Y:S01]  /*6ca0*/  IMAD.MOV.U32 R2, RZ, RZ, c[0x0][0x160] ;  /* 0x00005800ff027624 */ /* 0x001fe200078e00ff */
        /* <DEDUP_REMOVED lines=10> */
.L_x_19:
[----:B------:R-:W-:Y:S05]  /*6d50*/  BSYNC B0 ;  /* 0x0000000000007941 */ /* 0x000fea0003800000 */
.L_x_18:
[----:B------:R-:W-:Y:S01]  /*6d60*/  BSSY B0, `(.L_x_20) ;  /* 0x000000e000007945 */ /* 0x000fe20003800000 */
[----:B------:R-:W-:Y:S05]  /*6d70*/  @P4 BRA `(.L_x_21) ;  /* 0x000000c000004947 */ /* 0x000fea0003800000 */
[----:B0-----:R-:W-:Y:S01]  /*6d80*/  IMAD.MOV.U32 R2, RZ, RZ, c[0x0][0x160] ;  /* 0x00005800ff027624 */ /* 0x001fe200078e00ff */
        /* <DEDUP_REMOVED lines=11> */
.L_x_21:
[----:B------:R-:W-:Y:S05]  /*6e40*/  BSYNC B0 ;  /* 0x0000000000007941 */ /* 0x000fea0003800000 */
.L_x_20:
[----:B------:R-:W-:Y:S01]  /*6e50*/  BSSY B0, `(.L_x_22) ;  /* 0x000000e000007945 */ /* 0x000fe20003800000 */
[----:B------:R-:W-:Y:S05]  /*6e60*/  @P0 BRA `(.L_x_23) ;  /* 0x000000c000000947 */ /* 0x000fea0003800000 */
        /* <DEDUP_REMOVED lines=12> */
.L_x_23:
[----:B------:R-:W-:Y:S05]  /*6f30*/  BSYNC B0 ;  /* 0x0000000000007941 */ /* 0x000fea0003800000 */
.L_x_22:
        /* <DEDUP_REMOVED lines=14> */
.L_x_25:
[----:B------:R-:W-:Y:S05]  /*7020*/  BSYNC B0 ;  /* 0x0000000000007941 */ /* 0x000fea0003800000 */
.L_x_24:
[----:B------:R-:W2:Y:S01]  /*7030*/  LDL.LU R36, [R1+0x8] ;  /* 0x0000080001247983 */ /* 0x000ea20000300800 */
[----:B------:R-:W-:Y:S01]  /*7040*/  SHF.R.U32.HI R27, RZ, 0x1, R8 ;  /* 0x00000001ff1b7819 */ /* 0x000fe20000011608 */
[----:B------:R-:W-:Y:S01]  /*7050*/  UMOV UR4, URZ ;  /* 0x0000003f00047c82 */ /* 0x000fe20008000000 */
[C---:B------:R-:W-:Y:S01]  /*7060*/  IADD3 R22, R7.reuse, 0x22, RZ ;  /* 0x0000002207167810 */ /* 0x040fe20007ffe0ff */
[----:B0-----:R-:W-:Y:S01]  /*7070*/  IMAD.MOV.U32 R2, RZ, RZ, R4 ;  /* 0x000000ffff027224 */ /* 0x001fe200078e0004 */
[----:B------:R-:W-:Y:S01]  /*7080*/  IADD3 R24, R7, 0x20, RZ ;  /* 0x0000002007187810 */ /* 0x000fe20007ffe0ff */
[----:B------:R-:W-:Y:S01]  /*7090*/  IMAD.IADD R29, R0, 0x1, R27 ;  /* 0x00000001001d7824 */ /* 0x000fe200078e021b */
[----:B------:R-:W-:Y:S01]  /*70a0*/  IADD3 R3, R5, UR4, RZ ;  /* 0x0000000405037c10 */ /* 0x000fe2000fffe0ff */
[----:B------:R-:W-:Y:S01]  /*70b0*/  IMAD.SHL.U32 R252, R12, 0x10, RZ ;  /* 0x000000100cfc7824 */ /* 0x000fe200078e00ff */
[----:B------:R-:W-:Y:S01]  /*70c0*/  SHF.R.U32.HI R12, RZ, 0x1c, R12 ;  /* 0x0000001cff0c7819 */ /* 0x000fe2000001160c */
[C---:B------:R-:W-:Y:S01]  /*70d0*/  IMAD.IADD R5, R29.reuse, 0x1, R22 ;  /* 0x000000011d057824 */ /* 0x040fe200078e0216 */
[----:B------:R-:W-:Y:S01]  /*70e0*/  IADD3 R11, R29, 0x2, RZ ;  /* 0x000000021d0b7810 */ /* 0x000fe20007ffe0ff */
[----:B------:R-:W-:Y:S01]  /*70f0*/  IMAD.IADD R9, R24, 0x1, R29 ;  /* 0x0000000118097824 */ /* 0x000fe200078e021d */
[----:B------:R0:W-:Y:S01]  /*7100*/  STL.64 [R1+0x88], R136 ;  /* 0x0000888801007387 */ /* 0x0001e20000100a00 */
[--C-:B------:R-:W-:Y:S01]  /*7110*/  IMAD.WIDE.U32 R4, R5, 0x20, R2.reuse ;  /* 0x0000002005047825 */ /* 0x100fe200078e0002 */
[----:B------:R-:W-:Y:S01]  /*7120*/  IADD3 R25, R0, 0xa, RZ ;  /* 0x0000000a00197810 */ /* 0x000fe20007ffe0ff */
[----:B------:R-:W-:Y:S01]  /*7130*/  IMAD.WIDE.U32 R16, R29, 0x20, R2 ;  /* 0x000000201d107825 */ /* 0x000fe200078e0002 */
[----:B------:R1:W-:Y:S01]  /*7140*/  STL.64 [R1+0x80], R140 ;  /* 0x0000808c01007387 */ /* 0x0003e20000100a00 */
[----:B------:R-:W-:Y:S01]  /*7150*/  IMAD.SHL.U32 R13, R15, 0x8, RZ ;  /* 0x000000080f0d7824 */ /* 0x000fe200078e00ff */
[----:B------:R-:W-:Y:S01]  /*7160*/  SHF.R.U32.HI R15, RZ, 0x1d, R15 ;  /* 0x0000001dff0f7819 */ /* 0x000fe2000001160f */
[--C-:B------:R-:W-:Y:S01]  /*7170*/  IMAD.WIDE.U32 R8, R9, 0x20, R2.reuse ;  /* 0x0000002009087825 */ /* 0x100fe200078e0002 */
[----:B------:R3:W-:Y:S01]  /*7180*/  STL.64 [R1+0x78], R138 ;  /* 0x0000788a01007387 */ /* 0x0007e20000100a00 */
[----:B------:R-:W-:Y:S01]  /*7190*/  IMAD.WIDE.U32 R10, R11, 0x20, R2 ;  /* 0x000000200b0a7825 */ /* 0x000fe200078e0002 */
[C-C-:B------:R-:W-:Y:S01]  /*71a0*/  IADD3 R246, P4, P5, R13.reuse, R4, R252.reuse ;  /* 0x000000040df67210 */ /* 0x140fe20007d9e0fc */
[----:B------:R-:W-:Y:S01]  /*71b0*/  IMAD.IADD R23, R18, 0x1, R27 ;  /* 0x0000000112177824 */ /* 0x000fe200078e021b */
[C-C-:B------:R-:W-:Y:S01]  /*71c0*/  IADD3 R16, P0, P1, R13.reuse, R16, R252.reuse ;  /* 0x000000100d107210 */ /* 0x140fe2000791e0fc */
[----:B------:R-:W-:Y:S01]  /*71d0*/  STL [R1+0xc], R186 ;  /* 0x00000cba01007387 */ /* 0x000fe20000100800 */
[----:B------:R-:W-:-:S02]  /*71e0*/  IADD3 R234, P2, P3, R13, R8, R252 ;  /* 0x000000080dea7210 */ /* 0x000fc40007b5e0fc */
[----:B------:R-:W-:Y:S01]  /*71f0*/  IADD3.X R247, R15, R5, R12, P4, P5 ;  /* 0x000000050ff77210 */ /* 0x000fe200027ea40c */
[----:B------:R-:W-:Y:S01]  /*7200*/  IMAD.WIDE.U32 R4, R23, 0x20, R2 ;  /* 0x0000002017047825 */ /* 0x000fe200078e0002 */
[C-C-:B------:R-:W-:Y:S01]  /*7210*/  IADD3.X R17, R15.reuse, R17, R12.reuse, P0, P1 ;  /* 0x000000110f117210 */ /* 0x140fe200007e240c */
[----:B------:R-:W-:Y:S01]  /*7220*/  STL [R1+0x30], R158 ;  /* 0x0000309e01007387 */ /* 0x000fe20000100800 */
[----:B------:R-:W-:Y:S02]  /*7230*/  IADD3.X R235, R15, R9, R12, P2, P3 ;  /* 0x000000090feb7210 */ /* 0x000fe400017e640c */
[----:B------:R-:W-:Y:S01]  /*7240*/  IADD3 R18, P0, P1, R13, R10, R252 ;  /* 0x0000000a0d127210 */ /* 0x000fe2000791e0fc */
[----:B------:R-:W-:Y:S01]  /*7250*/  STL [R1+0x34], R155 ;  /* 0x0000349b01007387 */ /* 0x000fe20000100800 */
[----:B------:R-:W-:Y:S02]  /*7260*/  IADD3 R9, R29, 0x6, RZ ;  /* 0x000000061d097810 */ /* 0x000fe40007ffe0ff */
[----:B------:R-:W-:Y:S01]  /*7270*/  IADD3.X R19, R15, R11, R12, P0, P1 ;  /* 0x0000000b0f137210 */ /* 0x000fe200007e240c */
[----:B------:R-:W-:Y:S01]  /*7280*/  IMAD.IADD R11, R22, 0x1, R23 ;  /* 0x00000001160b7824 */ /* 0x000fe200078e0217 */
[----:B------:R-:W-:Y:S01]  /*7290*/  IADD3 R10, R0, 0x8, RZ ;  /* 0x00000008000a7810 */ /* 0x000fe20007ffe0ff */
[----:B------:R-:W-:Y:S01]  /*72a0*/  IMAD.WIDE.U32 R8, R9, 0x20, R2 ;  /* 0x0000002009087825 */ /* 0x000fe200078e0002 */
[----:B0-----:R-:W-:Y:S01]  /*72b0*/  IADD3 R136, P0, P1, R13, R4, R252 ;  /* 0x000000040d887210 */ /* 0x001fe2000791e0fc */
[----:B------:R-:W-:Y:S01]  /*72c0*/  IMAD.IADD R23, R24, 0x1, R23 ;  /* 0x0000000118177824 */ /* 0x000fe200078e0217 */
[----:B------:R-:W-:Y:S01]  /*72d0*/  ISETP.GT.U32.AND P4, PT, R10, R14, PT ;  /* 0x0000000e0a00720c */ /* 0x000fe20003f84070 */
[----:B------:R-:W-:Y:S01]  /*72e0*/  IMAD.IADD R31, R27, 0x1, R10 ;  /* 0x000000011b1f7824 */ /* 0x000fe200078e020a */
[----:B------:R-:W-:Y:S01]  /*72f0*/  IADD3.X R137, R15, R5, R12, P0, P1 ;  /* 0x000000050f897210 */ /* 0x000fe200007e240c */
[----:B------:R-:W-:Y:S01]  /*7300*/  IMAD.WIDE.U32 R4, R23, 0x20, R2 ;  /* 0x0000002017047825 */ /* 0x000fe200078e0002 */
[----:B------:R-:W-:Y:S01]  /*7310*/  IADD3 R22, R6, 0xc, RZ ;  /* 0x0000000c06167810 */ /* 0x000fe20007ffe0ff */
[----:B------:R-:W-:Y:S01]  /*7320*/  STL [R1+0x38], R154 ;  /* 0x0000389a01007387 */ /* 0x000fe20000100800 */
[----:B-1----:R-:W-:-:S02]  /*7330*/  IADD3 R140, P0, P1, R13, R8, R252 ;  /* 0x000000080d8c7210 */ /* 0x002fc4000791e0fc */
[----:B------:R-:W-:Y:S01]  /*7340*/  ISETP.GT.U32.AND P2, PT, R10, R22, PT ;  /* 0x000000160a00720c */ /* 0x000fe20003f44070 */
[----:B------:R-:W-:Y:S01]  /*7350*/  IMAD.WIDE.U32 R10, R11, 0x20, R2 ;  /* 0x000000200b0a7825 */ /* 0x000fe200078e0002 */
[----:B------:R-:W-:Y:S01]  /*7360*/  ISETP.GT.U32.AND P5, PT, R25, R14, PT ;  /* 0x0000000e1900720c */ /* 0x000fe20003fa4070 */
[----:B------:R-:W-:Y:S01]  /*7370*/  STL [R1+0x3c], R157 ;  /* 0x00003c9d01007387 */ /* 0x000fe20000100800 */
[----:B------:R-:W-:Y:S01]  /*7380*/  IADD3.X R141, R15, R9, R12, P0, P1 ;  /* 0x000000090f8d7210 */ /* 0x000fe200007e240c */
[----:B------:R-:W-:Y:S01]  /*7390*/  @!P4 IMAD.WIDE.U32 R8, R31, 0x20, R2 ;  /* 0x000000201f08c825 */ /* 0x000fe200078e0002 */
[----:B---3--:R-:W-:Y:S01]  /*73a0*/  IADD3 R138, P0, P1, R13, R4, R252 ;  /* 0x000000040d8a7210 */ /* 0x008fe2000791e0fc */
[----:B------:R-:W-:Y:S01]  /*73b0*/  STL [R1+0x40], R156 ;  /* 0x0000409c01007387 */ /* 0x000fe20000100800 */
[----:B------:R-:W-:Y:S02]  /*73c0*/  ISETP.GT.U32.AND P3, PT, R25, R22, PT ;  /* 0x000000161900720c */ /* 0x000fe40003f64070 */
[----:B------:R-:W-:Y:S01]  /*73d0*/  IADD3.X R139, R15, R5, R12, P0, P1 ;  /* 0x000000050f8b7210 */ /* 0x000fe200007e240c */
[----:B------:R-:W-:Y:S01]  /*73e0*/  STL [R1+0x44], R153 ;  /* 0x0000449901007387 */ /* 0x000fe20000100800 */
[----:B------:R-:W-:Y:S01]  /*73f0*/  IADD3 R250, P0, P1, R13, R10, R252 ;  /* 0x0000000a0dfa7210 */ /* 0x000fe2000791e0fc */
[C---:B------:R-:W-:Y:S01]  /*7400*/  @!P2 IMAD.IADD R25, R24.reuse, 0x1, R31 ;  /* 0x000000011819a824 */ /* 0x040fe200078e021f */
[----:B------:R-:W-:Y:S01]  /*7410*/  @!P5 IADD3 R23, R29, 0xa, RZ ;  /* 0x0000000a1d17d810 */ /* 0x000fe20007ffe0ff */
[----:B------:R-:W-:Y:S01]  /*7420*/  STL [R1+0x48], R152 ;  /* 0x0000489801007387 */ /* 0x000fe20000100800 */
[----:B------:R-:W-:Y:S01]  /*7430*/  IADD3.X R251, R15, R11, R12, P0, P1 ;  /* 0x0000000b0ffb7210 */ /* 0x000fe200007e240c */
[----:B------:R-:W-:Y:S01]  /*7440*/  @!P2 IMAD.WIDE.U32 R10, R25, 0x20, R2 ;  /* 0x00000020190aa825 */ /* 0x000fe200078e0002 */
[----:B------:R-:W-:Y:S01]  /*7450*/  @!P4 IADD3 R248, P0, P1, R13, R8, R252 ;  /* 0x000000080df8c210 */ /* 0x000fe2000791e0fc */
[----:B------:R-:W-:Y:S01]  /*7460*/  @!P5 IMAD.WIDE.U32 R4, R23, 0x20, R2 ;  /* 0x000000201704d825 */ /* 0x000fe200078e0002 */
[----:B------:R-:W-:Y:S01]  /*7470*/  @!P3 IADD3 R23, R24, 0x2, R31 ;  /* 0x000000021817b810 */ /* 0x000fe20007ffe01f */
[----:B------:R-:W-:Y:S01]  /*7480*/  STL [R1+0x4c], R151 ;  /* 0x00004c9701007387 */ /* 0x000fe20000100800 */
[----:B------:R-:W-:-:S02]  /*7490*/  @!P4 IADD3.X R249, R15, R9, R12, P0, P1 ;  /* 0x000000090ff9c210 */ /* 0x000fc400007e240c */
[----:B------:R-:W-:Y:S01]  /*74a0*/  IADD3 R33, R0, 0xc, RZ ;  /* 0x0000000c00217810 */ /* 0x000fe20007ffe0ff */
[----:B------:R-:W-:Y:S01]  /*74b0*/  @!P3 IMAD.WIDE.U32 R8, R23, 0x20, R2 ;  /* 0x000000201708b825 */ /* 0x000fe200078e0002 */
[----:B------:R-:W-:Y:S01]  /*74c0*/  P2R R26, PR, RZ, 0x4 ;  /* 0x00000004ff1a7803 */ /* 0x000fe20000000000 */
[----:B------:R-:W-:Y:S01]  /*74d0*/  STL [R1+0x50], R150 ;  /* 0x0000509601007387 */ /* 0x000fe20000100800 */
[----:B------:R-:W-:Y:S01]  /*74e0*/  ISETP.GT.U32.AND P6, PT, R33, R14, PT ;  /* 0x0000000e2100720c */ /* 0x000fe20003fc4070 */
[----:B------:R-:W-:Y:S01]  /*74f0*/  IMAD.IADD R27, R27, 0x1, R33 ;  /* 0x000000011b1b7824 */ /* 0x000fe200078e0221 */
[----:B------:R-:W-:Y:S01]  /*7500*/  @!P5 IADD3 R244, P0, P1, R13, R4, R252 ;  /* 0x000000040df4d210 */ /* 0x000fe2000791e0fc */
[----:B------:R-:W-:Y:S01]  /*7510*/  STL [R1+0x54], R147 ;  /* 0x0000549301007387 */ /* 0x000fe20000100800 */
[C---:B------:R-:W-:Y:S02]  /*7520*/  IADD3 R23, R0.reuse, 0x1a, RZ ;  /* 0x0000001a00177810 */ /* 0x040fe40007ffe0ff */
[----:B------:R-:W-:Y:S01]  /*7530*/  @!P5 IADD3.X R245, R15, R5, R12, P0, P1 ;  /* 0x000000050ff5d210 */ /* 0x000fe200007e240c */
[----:B------:R-:W-:Y:S01]  /*7540*/  STL [R1+0x58], R146 ;  /* 0x0000589201007387 */ /* 0x000fe20000100800 */
[----:B------:R-:W-:-:S02]  /*7550*/  IADD3 R25, R0, 0x1e, RZ ;  /* 0x0000001e00197810 */ /* 0x000fc40007ffe0ff */
[----:B------:R-:W-:Y:S01]  /*7560*/  P2R R28, PR, RZ, 0x8 ;  /* 0x00000008ff1c7803 */ /* 0x000fe20000000000 */
[----:B------:R-:W-:Y:S01]  /*7570*/  STL [R1+0x5c], R149 ;  /* 0x00005c9501007387 */ /* 0x000fe20000100800 */
[----:B------:R-:W-:Y:S01]  /*7580*/  @!P6 IMAD.WIDE.U32 R4, R27, 0x20, R2 ;  /* 0x000000201b04e825 */ /* 0x000fe200078e0002 */
[----:B------:R-:W-:Y:S02]  /*7590*/  P2R R34, PR, RZ, 0x10 ;  /* 0x00000010ff227803 */ /* 0x000fe40000000000 */
[----:B------:R-:W-:Y:S01]  /*75a0*/  @!P2 IADD3 R242, P0, P1, R13, R10, R252 ;  /* 0x0000000a0df2a210 */ /* 0x000fe2000791e0fc */
[----:B------:R-:W-:Y:S01]  /*75b0*/  STL [R1+0x60], R148 ;  /* 0x0000609401007387 */ /* 0x000fe20000100800 */
[----:B------:R-:W-:Y:S02]  /*75c0*/  P2R R35, PR, RZ, 0x20 ;  /* 0x00000020ff237803 */ /* 0x000fe40000000000 */
[----:B------:R-:W-:Y:S01]  /*75d0*/  @!P2 IADD3.X R243, R15, R11, R12, P0, P1 ;  /* 0x0000000b0ff3a210 */ /* 0x000fe200007e240c */
[----:B------:R-:W-:Y:S01]  /*75e0*/  STL [R1+0x64], R145 ;  /* 0x0000649101007387 */ /* 0x000fe20000100800 */
[----:B------:R-:W-:-:S02]  /*75f0*/  IADD3 R11, R7, 0x60, RZ ;  /* 0x00000060070b7810 */ /* 0x000fc40007ffe0ff */
[----:B------:R-:W-:Y:S01]  /*7600*/  P2R R30, PR, RZ, 0x40 ;  /* 0x00000040ff1e7803 */ /* 0x000fe20000000000 */
[----:B------:R-:W-:Y:S03]  /*7610*/  STL [R1+0x68], R144 ;  /* 0x0000689001007387 */ /* 0x000fe60000100800 */
[----:B------:R-:W-:Y:S01]  /*7620*/  @!P3 IADD3 R240, P0, P1, R13, R8, R252 ;  /* 0x000000080df0b210 */ /* 0x000fe2000791e0fc */
[----:B------:R-:W-:Y:S03]  /*7630*/  STL [R1+0x6c], R143 ;  /* 0x00006c8f01007387 */ /* 0x000fe60000100800 */
[----:B------:R-:W-:Y:S01]  /*7640*/  @!P3 IADD3.X R241, R15, R9, R12, P0, P1 ;  /* 0x000000090ff1b210 */ /* 0x000fe200007e240c */
[----:B------:R-:W-:Y:S01]  /*7650*/  STL [R1+0x70], R142 ;  /* 0x0000708e01007387 */ /* 0x000fe20000100800 */
[----:B------:R-:W-:-:S03]  /*7660*/  IADD3 R9, R0, 0xe, RZ ;  /* 0x0000000e00097810 */ /* 0x000fc60007ffe0ff */
[----:B------:R-:W-:Y:S01]  /*7670*/  STL [R1+0x2c], R159 ;  /* 0x00002c9f01007387 */ /* 0x000fe20000100800 */
[----:B------:R-:W-:Y:S02]  /*7680*/  ISETP.GT.U32.AND P2, PT, R9, R14, PT ;  /* 0x0000000e0900720c */ /* 0x000fe40003f44070 */
[----:B------:R-:W-:Y:S01]  /*7690*/  @!P6 IADD3 R238, P0, P1, R13, R4, R252 ;  /* 0x000000040deee210 */ /* 0x000fe2000791e0fc */
[----:B------:R-:W-:Y:S01]  /*76a0*/  STL [R1+0x28], R160 ;  /* 0x000028a001007387 */ /* 0x000fe20000100800 */
[----:B------:R-:W-:Y:S02]  /*76b0*/  P2R R32, PR, RZ, 0x4 ;  /* 0x00000004ff207803 */ /* 0x000fe40000000000 */
[----:B------:R-:W-:Y:S01]  /*76c0*/  @!P6 IADD3.X R239, R15, R5, R12, P0, P1 ;  /* 0x000000050fefe210 */ /* 0x000fe200007e240c */
[----:B------:R-:W-:Y:S04]  /*76d0*/  STL [R1+0x24], R161 ;  /* 0x000024a101007387 */ /* 0x000fe80000100800 */
[----:B------:R-:W-:Y:S01]  /*76e0*/  STL [R1+0x20], R184 ;  /* 0x000020b801007387 */ /* 0x000fe20000100800 */
[----:B------:R-:W-:-:S03]  /*76f0*/  @!P2 IADD3 R5, R29, 0xe, RZ ;  /* 0x0000000e1d05a810 */ /* 0x000fc60007ffe0ff */
[----:B------:R-:W-:Y:S02]  /*7700*/  STL [R1+0x1c], R185 ;  /* 0x00001cb901007387 */ /* 0x000fe40000100800 */
[----:B------:R-:W-:Y:S02]  /*7710*/  @!P2 IMAD.WIDE.U32 R4, R5, 0x20, R2 ;  /* 0x000000200504a825 */ /* 0x000fe400078e0002 */
[----:B------:R0:W-:Y:S04]  /*7720*/  STG.E.64.SYS [R16], R56 ;  /* 0x0000003810007386 */ /* 0x0001e8000010eb00 */
[----:B------:R1:W-:Y:S01]  /*7730*/  STG.E.64.SYS [R18], R60 ;  /* 0x0000003c12007386 */ /* 0x0003e2000010eb00 */
[----:B------:R-:W-:-:S03]  /*7740*/  @!P2 IADD3 R236, P0, P1, R13, R4, R252 ;  /* 0x000000040deca210 */ /* 0x000fc6000791e0fc */
[----:B------:R-:W-:Y:S01]  /*7750*/  STG.E.64.SYS [R234], R58 ;  /* 0x0000003aea007386 */ /* 0x000fe2000010eb00 */
[----:B------:R-:W-:Y:S02]  /*7760*/  @!P2 IADD3.X R237, R15, R5, R12, P0, P1 ;  /* 0x000000050feda210 */ /* 0x000fe400007e240c */
[----:B------:R-:W-:Y:S01]  /*7770*/  ISETP.GT.U32.AND P2, PT, R33, R22, PT ;  /* 0x000000162100720c */ /* 0x000fe20003f44070 */
[----:B------:R3:W-:Y:S01]  /*7780*/  STL [R1+0x18], R162 ;  /* 0x000018a201007387 */ /* 0x0007e20000100800 */
[----:B0-----:R-:W-:Y:S02]  /*7790*/  IADD3 R57, R6, 0x38, RZ ;  /* 0x0000003806397810 */ /* 0x001fe40007ffe0ff */
[----:B------:R-:W-:Y:S01]  /*77a0*/  P2R R186, PR, RZ, 0x4 ;  /* 0x00000004ffba7803 */ /* 0x000fe20000000000 */
[----:B------:R0:W-:Y:S04]  /*77b0*/  STL [R1+0x10], R187 ;  /* 0x000010bb01007387 */ /* 0x0001e80000100800 */
[----:B-1----:R-:W-:Y:S01]  /*77c0*/  IMAD.MOV.U32 R19, RZ, RZ, R186 ;  /* 0x000000ffff137224 */ /* 0x002fe200078e00ba */
[----:B------:R1:W-:Y:S02]  /*77d0*/  STL [R1+0x14], R163 ;  /* 0x000014a301007387 */ /* 0x0003e40000100800 */
[----:B------:R-:W-:-:S04]  /*77e0*/  @!P2 IMAD.IADD R5, R24, 0x1, R27 ;  /* 0x000000011805a824 */ /* 0x000fc800078e021b */
[----:B------:R-:W-:-:S07]  /*77f0*/  @!P2 IMAD.WIDE.U32 R4, R5, 0x20, R2 ;  /* 0x000000200504a825 */ /* 0x000fce00078e0002 */
[----:B------:R-:W-:-:S04]  /*7800*/  @!P2 IADD3 R232, P0, P1, R13, R4, R252 ;  /* 0x000000040de8a210 */ /* 0x000fc8000791e0fc */
[----:B------:R-:W-:Y:S02]  /*7810*/  @!P2 IADD3.X R233, R15, R5, R12, P0, P1 ;  /* 0x000000050fe9a210 */ /* 0x000fe400007e240c */
[----:B------:R-:W-:Y:S02]  /*7820*/  ISETP.GT.U32.AND P2, PT, R9, R22, PT ;  /* 0x000000160900720c */ /* 0x000fe40003f44070 */
[----:B------:R-:W-:Y:S02]  /*7830*/  IADD3 R22, R6, 0x1c, RZ ;  /* 0x0000001c06167810 */ /* 0x000fe40007ffe0ff */
[----:B------:R-:W-:-:S08]  /*7840*/  P2R R158, PR, RZ, 0x4 ;  /* 0x00000004ff9e7803 */ /* 0x000fd00000000000 */
[----:B------:R-:W-:Y:S01]  /*7850*/  @!P2 IADD3 R5, R24, 0x2, R27 ;  /* 0x000000021805a810 */ /* 0x000fe20007ffe01b */
[----:B------:R-:W-:Y:S01]  /*7860*/  IMAD.MOV.U32 R24, RZ, RZ, R30 ;  /* 0x000000ffff187224 */ /* 0x000fe200078e001e */
[----:B------:R-:W-:-:S03]  /*7870*/  IADD3 R27, R0, 0x22, RZ ;  /* 0x00000022001b7810 */ /* 0x000fc60007ffe0ff */
[----:B------:R-:W-:Y:S02]  /*7880*/  @!P2 IMAD.WIDE.U32 R4, R5, 0x20, R2 ;  /* 0x000000200504a825 */ /* 0x000fe400078e0002 */
[----:B------:R-:W-:-:S05]  /*7890*/  IMAD.MOV.U32 R56, RZ, RZ, R24 ;  /* 0x000000ffff387224 */ /* 0x000fca00078e0018 */
[----:B------:R-:W-:-:S04]  /*78a0*/  @!P2 IADD3 R230, P0, P1, R13, R4, R252 ;  /* 0x000000040de6a210 */ /* 0x000fc8000791e0fc */
[----:B------:R-:W-:Y:S02]  /*78b0*/  @!P2 IADD3.X R231, R15, R5, R12, P0, P1 ;  /* 0x000000050fe7a210 */ /* 0x000fe400007e240c */
[----:B--2---:R-:W-:-:S05]  /*78c0*/  IADD3 R4, R36, 0x18, RZ ;  /* 0x0000001824047810 */ /* 0x004fca0007ffe0ff */
[--C-:B------:R-:W-:Y:S02]  /*78d0*/  IMAD.IADD R8, R21, 0x1, R4.reuse ;  /* 0x0000000115087824 */ /* 0x100fe400078e0204 */
[----:B------:R-:W-:Y:S02]  /*78e0*/  IMAD.IADD R9, R20, 0x1, R4 ;  /* 0x0000000114097824 */ /* 0x000fe400078e0204 */
[----:B------:R-:W-:-:S03]  /*78f0*/  IMAD R5, R8, R8, R8 ;  /* 0x0000000808057224 */ /* 0x000fc600078e0208 */
[----:B------:R-:W-:Y:S02]  /*7900*/  ISETP.GT.U32.AND P2, PT, R9, R8, PT ;  /* 0x000000080900720c */ /* 0x000fe40003f44070 */
[----:B------:R-:W-:Y:S02]  /*7910*/  SHF.R.U32.HI R10, RZ, 0x1, R5 ;  /* 0x00000001ff0a7819 */ /* 0x000fe40000011605 */
[----:B------:R-:W-:-:S03]  /*7920*/  P2R R155, PR, RZ, 0x4 ;  /* 0x00000004ff9b7803 */ /* 0x000fc60000000000 */
[----:B------:R-:W-:-:S05]  /*7930*/  IMAD.IADD R14, R9, 0x1, R10 ;  /* 0x00000001090e7824 */ /* 0x000fca00078e020a */
[----:B------:R-:W-:-:S07]  /*7940*/  @!P2 IMAD.WIDE.U32 R4, R14, 0x20, R2 ;  /* 0x000000200e04a825 */ /* 0x000fce00078e0002 */
[----:B------:R-:W-:-:S04]  /*7950*/  @!P2 IADD3 R228, P0, P1, R13, R4, R252 ;  /* 0x000000040de4a210 */ /* 0x000fc8000791e0fc */
[----:B------:R-:W-:Y:S02]  /*7960*/  @!P2 IADD3.X R229, R15, R5, R12, P0, P1 ;  /* 0x000000050fe5a210 */ /* 0x000fe400007e240c */
[----:B------:R-:W-:-:S04]  /*7970*/  ISETP.GT.U32.AND P2, PT, R23, R8, PT ;  /* 0x000000081700720c */ /* 0x000fc80003f44070 */
[----:B------:R-:W-:-:S08]  /*7980*/  P2R R154, PR, RZ, 0x4 ;  /* 0x00000004ff9a7803 */ /* 0x000fd00000000000 */
[----:B------:R-:W-:-:S05]  /*7990*/  @!P2 IADD3 R5, R14, 0x2, RZ ;  /* 0x000000020e05a810 */ /* 0x000fca0007ffe0ff */
[----:B------:R-:W-:-:S07]  /*79a0*/  @!P2 IMAD.WIDE.U32 R4, R5, 0x20, R2 ;  /* 0x000000200504a825 */ /* 0x000fce00078e0002 */
[----:B------:R-:W-:-:S04]  /*79b0*/  @!P2 IADD3 R226, P0, P1, R13, R4, R252 ;  /* 0x000000040de2a210 */ /* 0x000fc8000791e0fc */
[----:B------:R-:W-:Y:S02]  /*79c0*/  @!P2 IADD3.X R227, R15, R5, R12, P0, P1 ;  /* 0x000000050fe3a210 */ /* 0x000fe400007e240c */
[----:B------:R-:W-:-:S04]  /*79d0*/  ISETP.GT.U32.AND P2, PT, R9, R22, PT ;  /* 0x000000160900720c */ /* 0x000fc80003f44070 */
[----:B------:R-:W-:-:S08]  /*79e0*/  P2R R157, PR, RZ, 0x4 ;  /* 0x00000004ff9d7803 */ /* 0x000fd00000000000 */
[----:B------:R-:W-:-:S04]  /*79f0*/  @!P2 IMAD.IADD R5, R11, 0x1, R14 ;  /* 0x000000010b05a824 */ /* 0x000fc800078e020e */
[----:B------:R-:W-:-:S07]  /*7a00*/  @!P2 IMAD.WIDE.U32 R4, R5, 0x20, R2 ;  /* 0x000000200504a825 */ /* 0x000fce00078e0002 */
[----:B------:R-:W-:-:S04]  /*7a10*/  @!P2 IADD3 R224, P0, P1, R13, R4, R252 ;  /* 0x000000040de0a210 */ /* 0x000fc8000791e0fc */
[----:B------:R-:W-:Y:S02]  /*7a20*/  @!P2 IADD3.X R225, R15, R5, R12, P0, P1 ;  /* 0x000000050fe1a210 */ /* 0x000fe400007e240c */
[----:B------:R-:W-:Y:S02]  /*7a30*/  ISETP.GT.U32.AND P2, PT, R23, R22, PT ;  /* 0x000000161700720c */ /* 0x000fe40003f44070 */
[----:B------:R-:W-:Y:S02]  /*7a40*/  IADD3 R23, R0, 0x1c, RZ ;  /* 0x0000001c00177810 */ /* 0x000fe40007ffe0ff */
[----:B------:R-:W-:-:S03]  /*7a50*/  P2R R156, PR, RZ, 0x4 ;  /* 0x00000004ff9c7803 */ /* 0x000fc60000000000 */
[----:B------:R-:W-:-:S05]  /*7a60*/  IMAD.IADD R10, R10, 0x1, R23 ;  /* 0x000000010a0a7824 */ /* 0x000fca00078e0217 */
[----:B------:R-:W-:-:S05]  /*7a70*/  @!P2 IADD3 R5, R11, 0x2, R14 ;  /* 0x000000020b05a810 */ /* 0x000fca0007ffe00e */
[----:B------:R-:W-:-:S07]  /*7a80*/  @!P2 IMAD.WIDE.U32 R4, R5, 0x20, R2 ;  /* 0x000000200504a825 */ /* 0x000fce00078e0002 */
[----:B------:R-:W-:-:S04]  /*7a90*/  @!P2 IADD3 R222, P0, P1, R13, R4, R252 ;  /* 0x000000040ddea210 */ /* 0x000fc8000791e0fc */
[----:B------:R-:W-:Y:S02]  /*7aa0*/  @!P2 IADD3.X R223, R15, R5, R12, P0, P1 ;  /* 0x000000050fdfa210 */ /* 0x000fe400007e240c */
[----:B------:R-:W-:-:S04]  /*7ab0*/  ISETP.GT.U32.AND P2, PT, R23, R8, PT ;  /* 0x000000081700720c */ /* 0x000fc80003f44070 */
[----:B------:R-:W-:-:S08]  /*7ac0*/  P2R R153, PR, RZ, 0x4 ;  /* 0x00000004ff997803 */ /* 0x000fd00000000000 */
[----:B------:R-:W-:-:S07]  /*7ad0*/  @!P2 IMAD.WIDE.U32 R4, R10, 0x20, R2 ;  /* 0x000000200a04a825 */ /* 0x000fce00078e0002 */
[----:B------:R-:W-:-:S04]  /*7ae0*/  @!P2 IADD3 R220, P0, P1, R13, R4, R252 ;  /* 0x000000040ddca210 */ /* 0x000fc8000791e0fc */
[----:B------:R-:W-:Y:S02]  /*7af0*/  @!P2 IADD3.X R221, R15, R5, R12, P0, P1 ;  /* 0x000000050fdda210 */ /* 0x000fe400007e240c */
[----:B------:R-:W-:Y:S02]  /*7b00*/  ISETP.GT.U32.AND P2, PT, R25, R8, PT ;  /* 0x000000081900720c */ /* 0x000fe40003f44070 */
[----:B------:R-:W-:Y:S02]  /*7b10*/  IADD3 R8, R7, 0x80, RZ ;  /* 0x0000008007087810 */ /* 0x000fe40007ffe0ff */
[----:B------:R-:W-:-:S08]  /*7b20*/  P2R R152, PR, RZ, 0x4 ;  /* 0x00000004ff987803 */ /* 0x000fd00000000000 */
[----:B------:R-:W-:Y:S02]  /*7b30*/  @!P2 IADD3 R5, R14, 0x6, RZ ;  /* 0x000000060e05a810 */ /* 0x000fe40007ffe0ff */
[----:B------:R-:W-:-:S03]  /*7b40*/  IADD3 R14, R7, 0x82, RZ ;  /* 0x00000082070e7810 */ /* 0x000fc60007ffe0ff */
        /* <DEDUP_REMOVED lines=11> */
[----:B------:R-:W-:-:S08]  /*7c00*/  P2R R150, PR, RZ, 0x4 ;  /* 0x00000004ff967803 */ /* 0x000fd00000000000 */
[----:B------:R-:W-:Y:S02]  /*7c10*/  @!P2 IADD3 R5, R11, 0x2, R10 ;  /* 0x000000020b05a810 */ /* 0x000fe40007ffe00a */
[----:B------:R-:W-:-:S03]  /*7c20*/  IADD3 R10, R6, 0x20, RZ ;  /* 0x00000020060a7810 */ /* 0x000fc60007ffe0ff */
[----:B------:R-:W-:-:S07]  /*7c30*/  @!P2 IMAD.WIDE.U32 R4, R5, 0x20, R2 ;  /* 0x000000200504a825 */ /* 0x000fce00078e0002 */
[----:B------:R-:W-:-:S04]  /*7c40*/  @!P2 IADD3 R214, P0, P1, R13, R4, R252 ;  /* 0x000000040dd6a210 */ /* 0x000fc8000791e0fc */
[----:B------:R-:W-:Y:S02]  /*7c50*/  @!P2 IADD3.X R215, R15, R5, R12, P0, P1 ;  /* 0x000000050fd7a210 */ /* 0x000fe400007e240c */
[----:B------:R-:W-:-:S05]  /*7c60*/  IADD3 R5, R6, 0x21, RZ ;  /* 0x0000002106057810 */ /* 0x000fca0007ffe0ff */
[----:B------:R-:W-:-:S05]  /*7c70*/  IMAD R5, R10, R5, RZ ;  /* 0x000000050a057224 */ /* 0x000fca00078e02ff */
[----:B------:R-:W-:-:S05]  /*7c80*/  SHF.R.U32.HI R11, RZ, 0x1, R5 ;  /* 0x00000001ff0b7819 */ /* 0x000fca0000011605 */
[--C-:B------:R-:W-:Y:S02]  /*7c90*/  IMAD.IADD R9, R9, 0x1, R11.reuse ;  /* 0x0000000109097824 */ /* 0x100fe400078e020b */
[----:B------:R-:W-:Y:S02]  /*7ca0*/  IMAD.IADD R23, R23, 0x1, R11 ;  /* 0x0000000117177824 */ /* 0x000fe400078e020b */
        /* <DEDUP_REMOVED lines=26> */
[----:B------:R-:W-:Y:S01]  /*7e50*/  IMAD.IADD R5, R14, 0x1, R23 ;  /* 0x000000010e057824 */ /* 0x000fe200078e0217 */
[----:B------:R-:W-:Y:S02]  /*7e60*/  IADD3 R23, R0, 0x20, RZ ;  /* 0x0000002000177810 */ /* 0x000fe40007ffe0ff */
[----:B------:R-:W-:Y:S01]  /*7e70*/  IADD3 R14, R6, 0x24, RZ ;  /* 0x00000024060e7810 */ /* 0x000fe20007ffe0ff */
[----:B------:R-:W-:Y:S01]  /*7e80*/  IMAD.WIDE.U32 R4, R5, 0x20, R2 ;  /* 0x0000002005047825 */ /* 0x000fe200078e0002 */
[----:B------:R-:W-:Y:S01]  /*7e90*/  ISETP.GT.U32.AND P2, PT, R23, R10, PT ;  /* 0x0000000a1700720c */ /* 0x000fe20003f44070 */
[----:B------:R-:W-:-:S03]  /*7ea0*/  IMAD.IADD R25, R11, 0x1, R23 ;  /* 0x000000010b197824 */ /* 0x000fc600078e0217 */
[----:B------:R-:W-:Y:S02]  /*7eb0*/  P2R R147, PR, RZ, 0x4 ;  /* 0x00000004ff937803 */ /* 0x000fe40000000000 */
[----:B------:R-:W-:-:S04]  /*7ec0*/  IADD3 R198, P0, P1, R13, R4, R252 ;  /* 0x000000040dc67210 */ /* 0x000fc8000791e0fc */
[----:B------:R-:W-:Y:S02]  /*7ed0*/  IADD3.X R199, R15, R5, R12, P0, P1 ;  /* 0x000000050fc77210 */ /* 0x000fe400007e240c */
[----:B------:R-:W-:-:S07]  /*7ee0*/  @!P2 IMAD.WIDE.U32 R4, R25, 0x20, R2 ;  /* 0x000000201904a825 */ /* 0x000fce00078e0002 */
[----:B------:R-:W-:-:S04]  /*7ef0*/  @!P2 IADD3 R196, P0, P1, R13, R4, R252 ;  /* 0x000000040dc4a210 */ /* 0x000fc8000791e0fc */
[----:B------:R-:W-:Y:S02]  /*7f00*/  @!P2 IADD3.X R197, R15, R5, R12, P0, P1 ;  /* 0x000000050fc5a210 */ /* 0x000fe400007e240c */
[----:B------:R-:W-:-:S04]  /*7f10*/  ISETP.GT.U32.AND P2, PT, R27, R10, PT ;  /* 0x0000000a1b00720c */ /* 0x000fc80003f44070 */
[----:B------:R-:W-:-:S08]  /*7f20*/  P2R R146, PR, RZ, 0x4 ;  /* 0x00000004ff927803 */ /* 0x000fd00000000000 */
[----:B------:R-:W-:-:S05]  /*7f30*/  @!P2 IADD3 R5, R9, 0xa, RZ ;  /* 0x0000000a0905a810 */ /* 0x000fca0007ffe0ff */
[----:B------:R-:W-:-:S07]  /*7f40*/  @!P2 IMAD.WIDE.U32 R4, R5, 0x20, R2 ;  /* 0x000000200504a825 */ /* 0x000fce00078e0002 */
[----:B----4-:R-:W-:-:S04]  /*7f50*/  @!P2 IADD3 R194, P0, P1, R13, R4, R252 ;  /* 0x000000040dc2a210 */ /* 0x010fc8000791e0fc */
[----:B------:R-:W-:Y:S02]  /*7f60*/  @!P2 IADD3.X R195, R15, R5, R12, P0, P1 ;  /* 0x000000050fc3a210 */ /* 0x000fe400007e240c */
[----:B------:R-:W-:Y:S02]  /*7f70*/  ISETP.GT.U32.AND P2, PT, R23, R14, PT ;  /* 0x0000000e1700720c */ /* 0x000fe40003f44070 */
[----:B------:R-:W-:Y:S02]  /*7f80*/  IADD3 R23, R0, 0x26, RZ ;  /* 0x0000002600177810 */ /* 0x000fe40007ffe0ff */
[----:B------:R-:W-:-:S08]  /*7f90*/  P2R R149, PR, RZ, 0x4 ;  /* 0x00000004ff957803 */ /* 0x000fd00000000000 */
[----:B------:R-:W-:-:S04]  /*7fa0*/  @!P2 IMAD.IADD R5, R8, 0x1, R25 ;  /* 0x000000010805a824 */ /* 0x000fc800078e0219 */
[----:B------:R-:W-:-:S07]  /*7fb0*/  @!P2 IMAD.WIDE.U32 R4, R5, 0x20, R2 ;  /* 0x000000200504a825 */ /* 0x000fce00078e0002 */
[----:B------:R-:W-:-:S04]  /*7fc0*/  @!P2 IADD3 R192, P0, P1, R13, R4, R252 ;  /* 0x000000040dc0a210 */ /* 0x000fc8000791e0fc */
[----:B------:R-:W-:Y:S02]  /*7fd0*/  @!P2 IADD3.X R193, R15, R5, R12, P0, P1 ;  /* 0x000000050fc1a210 */ /* 0x000fe400007e240c */
[----:B------:R-:W-:-:S04]  /*7fe0*/  ISETP.GT.U32.AND P2, PT, R27, R14, PT ;  /* 0x0000000e1b00720c */ /* 0x000fc80003f44070 */
[----:B------:R-:W-:-:S08]  /*7ff0*/  P2R R148, PR, RZ, 0x4 ;  /* 0x00000004ff947803 */ /* 0x000fd00000000000 */
[----:B------:R-:W-:Y:S02]  /*8000*/  @!P2 IADD3 R5, R8, 0x2, R25 ;  /* 0x000000020805a810 */ /* 0x000fe40007ffe019 */
[----:B------:R-:W-:-:S03]  /*8010*/  IADD3 R25, R0, 0x24, RZ ;  /* 0x0000002400197810 */ /* 0x000fc60007ffe0ff */
[----:B------:R-:W-:Y:S02]  /*8020*/  @!P2 IMAD.WIDE.U32 R4, R5, 0x20, R2 ;  /* 0x000000200504a825 */ /* 0x000fe400078e0002 */
[----:B------:R-:W-:-:S05]  /*8030*/  IMAD.IADD R11, R11, 0x1, R25 ;  /* 0x000000010b0b7824 */ /* 0x000fca00078e0219 */
        /* <DEDUP_REMOVED lines=15> */
[----:B------:R-:W-:Y:S01]  /*8130*/  ISETP.GT.U32.AND P2, PT, R25, R14, PT ;  /* 0x0000000e1900720c */ /* 0x000fe20003f44070 */
[----:B------:R-:W-:-:S03]  /*8140*/  IMAD.MOV.U32 R25, RZ, RZ, R26 ;  /* 0x000000ffff197224 */ /* 0x000fc600078e001a */
[----:B------:R-:W-:Y:S01]  /*8150*/  P2R R143, PR, RZ, 0x4 ;  /* 0x00000004ff8f7803 */ /* 0x000fe20000000000 */
[----:B------:R-:W-:-:S07]  /*8160*/  IMAD.MOV.U32 R16, RZ, RZ, R25 ;  /* 0x000000ffff107224 */ /* 0x000fce00078e0019 */
        /* <DEDUP_REMOVED lines=8> */
[----:B------:R-:W-:Y:S02]  /*81f0*/  IADD3 R8, R36, 0x30, RZ ;  /* 0x0000003024087810 */ /* 0x000fe40007ffe0ff */
[----:B------:R-:W-:Y:S01]  /*8200*/  IADD3 R11, R7, 0xc0, RZ ;  /* 0x000000c0070b7810 */ /* 0x000fe20007ffe0ff */
[----:B------:R-:W-:Y:S02]  /*8210*/  @!P2 IMAD.WIDE.U32 R4, R5, 0x20, R2 ;  /* 0x000000200504a825 */ /* 0x000fe400078e0002 */
[--C-:B------:R-:W-:Y:S02]  /*8220*/  IMAD.IADD R21, R21, 0x1, R8.reuse ;  /* 0x0000000115157824 */ /* 0x100fe400078e0208 */
[----:B------:R-:W-:Y:S02]  /*8230*/  IMAD.IADD R8, R20, 0x1, R8 ;  /* 0x0000000114087824 */ /* 0x000fe400078e0208 */
[----:B------:R-:W-:Y:S01]  /*8240*/  IMAD R14, R21, R21, R21 ;  /* 0x00000015150e7224 */ /* 0x000fe200078e0215 */
[----:B------:R-:W-:-:S04]  /*8250*/  @!P2 IADD3 R54, P0, P1, R13, R4, R252 ;  /* 0x000000040d36a210 */ /* 0x000fc8000791e0fc */
[----:B------:R-:W-:Y:S02]  /*8260*/  @!P2 IADD3.X R55, R15, R5, R12, P0, P1 ;  /* 0x000000050f37a210 */ /* 0x000fe400007e240c */
        /* <DEDUP_REMOVED lines=32> */
[----:B------:R-:W-:Y:S01]  /*8470*/  ISETP.GT.U32.AND P2, PT, R22, R21, PT ;  /* 0x000000151600720c */ /* 0x000fe20003f44070 */
[----:B------:R-:W-:-:S03]  /*8480*/  IMAD.MOV.U32 R21, RZ, RZ, R32 ;  /* 0x000000ffff157224 */ /* 0x000fc600078e0020 */
[----:B---3--:R-:W-:Y:S01]  /*8490*/  P2R R162, PR, RZ, 0x4 ;  /* 0x00000004ffa27803 */ /* 0x008fe20000000000 */
[----:B------:R-:W-:-:S07]  /*84a0*/  IMAD.MOV.U32 R18, RZ, RZ, R21 ;  /* 0x000000ffff127224 */ /* 0x000fce00078e0015 */
[----:B------:R-:W-:Y:S02]  /*84b0*/  @!P2 IADD3 R4, R20, 0x6, RZ ;  /* 0x000000061404a810 */ /* 0x000fe40007ffe0ff */
[C---:B------:R-:W-:Y:S02]  /*84c0*/  IADD3 R20, R7.reuse, 0xe0, RZ ;  /* 0x000000e007147810 */ /* 0x040fe40007ffe0ff */
[----:B------:R-:W-:Y:S01]  /*84d0*/  IADD3 R7, R7, 0xe2, RZ ;  /* 0x000000e207077810 */ /* 0x000fe20007ffe0ff */
[----:B------:R-:W-:-:S05]  /*84e0*/  @!P2 IMAD.WIDE.U32 R4, R4, 0x20, R2 ;  /* 0x000000200404a825 */ /* 0x000fca00078e0002 */
[----:B------:R2:W-:Y:S02]  /*84f0*/  STL [R1+0x8], R20 ;  /* 0x0000081401007387 */ /* 0x0005e40000100800 */
[----:B------:R-:W-:Y:S02]  /*8500*/  @!P2 IADD3 R42, P0, P1, R13, R4, R252 ;  /* 0x000000040d2aa210 */ /* 0x000fe4000791e0fc */
[----:B------:R-:W3:Y:S02]  /*8510*/  LDL R235, [R1+0x8] ;  /* 0x0000080001eb7983 */ /* 0x000ee40000100800 */
[----:B------:R-:W-:-:S08]  /*8520*/  @!P2 IADD3.X R43, R15, R5, R12, P0, P1 ;  /* 0x000000050f2ba210 */ /* 0x000fd000007e240c */
[----:B------:R-:W-:-:S04]  /*8530*/  ISETP.GT.U32.AND P0, PT, R10, R9, PT ;  /* 0x000000090a00720c */ /* 0x000fc80003f04070 */
[----:B0-----:R-:W-:-:S08]  /*8540*/  P2R R187, PR, RZ, 0x1 ;  /* 0x00000001ffbb7803 */ /* 0x001fd00000000000 */
[----:B------:R-:W-:-:S04]  /*8550*/  @!P0 IMAD.IADD R4, R11, 0x1, R14 ;  /* 0x000000010b048824 */ /* 0x000fc800078e020e */
[----:B------:R-:W-:-:S07]  /*8560*/  @!P0 IMAD.WIDE.U32 R4, R4, 0x20, R2 ;  /* 0x0000002004048825 */ /* 0x000fce00078e0002 */
[----:B------:R-:W-:-:S04]  /*8570*/  @!P0 IADD3 R40, P1, P2, R13, R4, R252 ;  /* 0x000000040d288210 */ /* 0x000fc80007a3e0fc */
[----:B------:R-:W-:Y:S02]  /*8580*/  @!P0 IADD3.X R41, R15, R5, R12, P1, P2 ;  /* 0x000000050f298210 */ /* 0x000fe40000fe440c */
[----:B------:R-:W-:-:S06]  /*8590*/  ISETP.NE.AND P0, PT, R19, RZ, PT ;  /* 0x000000ff1300720c */ /* 0x000fcc0003f05270 */
[----:B------:R-:W-:-:S04]  /*85a0*/  ISETP.GT.U32.AND P1, PT, R22, R9, PT ;  /* 0x000000091600720c */ /* 0x000fc80003f24070 */
[----:B-1----:R-:W-:-:S08]  /*85b0*/  P2R R163, PR, RZ, 0x2 ;  /* 0x00000002ffa37803 */ /* 0x002fd00000000000 */
[----:B------:R-:W-:Y:S01]  /*85c0*/  @!P1 IADD3 R4, R11, 0x2, R14 ;  /* 0x000000020b049810 */ /* 0x000fe20007ffe00e */
[----:B------:R-:W-:Y:S02]  /*85d0*/  IMAD.MOV.U32 R14, RZ, RZ, R34 ;  /* 0x000000ffff0e7224 */ /* 0x000fe400078e0022 */
[----:B------:R-:W-:Y:S02]  /*85e0*/  IMAD.MOV.U32 R11, RZ, RZ, R35 ;  /* 0x000000ffff0b7224 */ /* 0x000fe400078e0023 */
[----:B------:R-:W-:Y:S02]  /*85f0*/  @!P1 IMAD.WIDE.U32 R4, R4, 0x20, R2 ;  /* 0x0000002004049825 */ /* 0x000fe400078e0002 */
[----:B------:R-:W-:-:S05]  /*8600*/  IMAD.MOV.U32 R59, RZ, RZ, R11 ;  /* 0x000000ffff3b7224 */ /* 0x000fca00078e000b */
[----:B------:R-:W-:Y:S02]  /*8610*/  @!P1 IADD3 R38, P2, P3, R13, R4, R252 ;  /* 0x000000040d269210 */ /* 0x000fe40007b5e0fc */
[----:B------:R-:W-:Y:S02]  /*8620*/  IADD3 R4, R6, 0x39, RZ ;  /* 0x0000003906047810 */ /* 0x000fe40007ffe0ff */
[----:B------:R-:W-:Y:S02]  /*8630*/  @!P1 IADD3.X R39, R15, R5, R12, P2, P3 ;  /* 0x000000050f279210 */ /* 0x000fe400017e640c */
[----:B------:R-:W-:Y:S01]  /*8640*/  IADD3 R11, R0, 0x3a, RZ ;  /* 0x0000003a000b7810 */ /* 0x000fe20007ffe0ff */
[----:B------:R-:W-:Y:S01]  /*8650*/  IMAD R4, R23, R4, RZ ;  /* 0x0000000417047224 */ /* 0x000fe200078e02ff */
[----:B------:R-:W-:Y:S01]  /*8660*/  ISETP.NE.AND P1, PT, R18, RZ, PT ;  /* 0x000000ff1200720c */ /* 0x000fe20003f25270 */
[----:B------:R-:W-:-:S03]  /*8670*/  IMAD.MOV.U32 R23, RZ, RZ, R28 ;  /* 0x000000ffff177224 */ /* 0x000fc600078e001c */
[----:B------:R-:W-:Y:S01]  /*8680*/  SHF.R.U32.HI R9, RZ, 0x1, R4 ;  /* 0x00000001ff097819 */ /* 0x000fe20000011604 */
[----:B------:R-:W-:Y:S01]  /*8690*/  IMAD.MOV.U32 R17, RZ, RZ, R23 ;  /* 0x000000ffff117224 */ /* 0x000fe200078e0017 */
[----:B------:R-:W-:-:S03]  /*86a0*/  P2R R60, PR, RZ, 0x2 ;  /* 0x00000002ff3c7803 */ /* 0x000fc60000000000 */
[--C-:B------:R-:W-:Y:S02]  /*86b0*/  IMAD.IADD R8, R8, 0x1, R9.reuse ;  /* 0x0000000108087824 */ /* 0x100fe400078e0209 */
[----:B------:R-:W-:Y:S02]  /*86c0*/  IMAD.IADD R10, R10, 0x1, R9 ;  /* 0x000000010a0a7824 */ /* 0x000fe400078e0209 */
[----:B------:R-:W-:-:S07]  /*86d0*/  IMAD.WIDE.U32 R4, R8, 0x20, R2 ;  /* 0x0000002008047825 */ /* 0x000fce00078e0002 */
[----:B------:R-:W-:Y:S02]  /*86e0*/  IADD3 R36, P2, P3, R13, R4, R252 ;  /* 0x000000040d247210 */ /* 0x000fe40007b5e0fc */
[----:B------:R-:W-:Y:S02]  /*86f0*/  IADD3 R4, R8, 0x2, RZ ;  /* 0x0000000208047810 */ /* 0x000fe40007ffe0ff */
[----:B------:R-:W-:-:S03]  /*8700*/  IADD3.X R37, R15, R5, R12, P2, P3 ;  /* 0x000000050f257210 */ /* 0x000fc600017e640c */
[----:B------:R-:W-:-:S07]  /*8710*/  IMAD.WIDE.U32 R4, R4, 0x20, R2 ;  /* 0x0000002004047825 */ /* 0x000fce00078e0002 */
[----:B------:R-:W-:Y:S01]  /*8720*/  IADD3 R34, P2, P3, R13, R4, R252 ;  /* 0x000000040d227210 */ /* 0x000fe20007b5e0fc */
[----:B------:R-:W-:-:S03]  /*8730*/  IMAD.IADD R4, R20, 0x1, R8 ;  /* 0x0000000114047824 */ /* 0x000fc600078e0208 */
[----:B------:R-:W-:Y:S01]  /*8740*/  IADD3.X R35, R15, R5, R12, P2, P3 ;  /* 0x000000050f237210 */ /* 0x000fe200017e640c */
[----:B------:R-:W-:-:S07]  /*8750*/  IMAD.WIDE.U32 R4, R4, 0x20, R2 ;  /* 0x0000002004047825 */ /* 0x000fce00078e0002 */
[----:B------:R-:W-:Y:S01]  /*8760*/  IADD3 R32, P2, P3, R13, R4, R252 ;  /* 0x000000040d207210 */ /* 0x000fe20007b5e0fc */
[----:B------:R-:W-:-:S03]  /*8770*/  IMAD.IADD R4, R8, 0x1, R7 ;  /* 0x0000000108047824 */ /* 0x000fc600078e0207 */
[----:B------:R-:W-:Y:S01]  /*8780*/  IADD3.X R33, R15, R5, R12, P2, P3 ;  /* 0x000000050f217210 */ /* 0x000fe200017e640c */
[----:B------:R-:W-:-:S07]  /*8790*/  IMAD.WIDE.U32 R4, R4, 0x20, R2 ;  /* 0x0000002004047825 */ /* 0x000fce00078e0002 */
[----:B------:R-:W-:-:S04]  /*87a0*/  IADD3 R30, P2, P3, R13, R4, R252 ;  /* 0x000000040d1e7210 */ /* 0x000fc80007b5e0fc */
[----:B------:R-:W-:Y:S01]  /*87b0*/  IADD3.X R31, R15, R5, R12, P2, P3 ;  /* 0x000000050f1f7210 */ /* 0x000fe200017e640c */
        /* <DEDUP_REMOVED lines=10> */
[----:B------:R-:W-:Y:S01]  /*8860*/  IMAD.IADD R4, R7, 0x1, R10 ;  /* 0x0000000107047824 */ /* 0x000fe200078e020a */
[----:B------:R-:W-:Y:S02]  /*8870*/  IADD3 R10, R0, 0x38, RZ ;  /* 0x00000038000a7810 */ /* 0x000fe40007ffe0ff */
[----:B------:R-:W-:Y:S01]  /*8880*/  IADD3.X R25, R15, R5, R12, P2, P3 ;  /* 0x000000050f197210 */ /* 0x000fe200017e640c */
[----:B------:R-:W-:Y:S01]  /*8890*/  IMAD.WIDE.U32 R4, R4, 0x20, R2 ;  /* 0x0000002004047825 */ /* 0x000fe200078e0002 */
[----:B------:R-:W-:Y:S01]  /*88a0*/  ISETP.GT.U32.AND P4, PT, R10, R57, PT ;  /* 0x000000390a00720c */ /* 0x000fe20003f84070 */
[----:B------:R-:W-:-:S03]  /*88b0*/  IMAD.IADD R7, R9, 0x1, R10 ;  /* 0x0000000109077824 */ /* 0x000fc600078e020a */
[----:B------:R-:W-:Y:S02]  /*88c0*/  P2R R186, PR, RZ, 0x10 ;  /* 0x00000010ffba7803 */ /* 0x000fe40000000000 */
[----:B------:R-:W-:-:S04]  /*88d0*/  IADD3 R22, P2, P3, R13, R4, R252 ;  /* 0x000000040d167210 */ /* 0x000fc80007b5e0fc */
[----:B------:R-:W-:Y:S02]  /*88e0*/  IADD3.X R23, R15, R5, R12, P2, P3 ;  /* 0x000000050f177210 */ /* 0x000fe400017e640c */
[----:B------:R-:W-:-:S07]  /*88f0*/  @!P4 IMAD.WIDE.U32 R4, R7, 0x20, R2 ;  /* 0x000000200704c825 */ /* 0x000fce00078e0002 */
[----:B--2---:R-:W-:Y:S02]  /*8900*/  @!P4 IADD3 R20, P3, P2, R13, R4, R252 ;  /* 0x000000040d14c210 */ /* 0x004fe40007a7e0fc */
[----:B------:R-:W-:Y:S02]  /*8910*/  P2R R4, PR, RZ, 0x1 ;  /* 0x00000001ff047803 */ /* 0x000fe40000000000 */
[----:B------:R-:W-:-:S03]  /*8920*/  @!P4 IADD3.X R21, R15, R5, R12, P3, P2 ;  /* 0x000000050f15c210 */ /* 0x000fc60001fe440c */
[----:B------:R-:W-:-:S05]  /*8930*/  IMAD.MOV.U32 R58, RZ, RZ, R4 ;  /* 0x000000ffff3a7224 */ /* 0x000fca00078e0004 */
[----:B------:R-:W-:-:S12]  /*8940*/  ISETP.GT.U32.AND P2, PT, R11, R57, PT ;  /* 0x000000390b00720c */ /* 0x000fd80003f44070 */
[----:B------:R-:W-:-:S05]  /*8950*/  @!P2 IADD3 R4, R8, 0xa, RZ ;  /* 0x0000000a0804a810 */ /* 0x000fca0007ffe0ff */
[----:B------:R-:W-:Y:S01]  /*8960*/  @!P2 IMAD.WIDE.U32 R4, R4, 0x20, R2 ;  /* 0x000000200404a825 */ /* 0x000fe200078e0002 */
[----:B------:R-:W-:-:S06]  /*8970*/  P2R R234, PR, RZ, 0x4 ;  /* 0x00000004ffea7803 */ /* 0x000fcc0000000000 */
[----:B------:R-:W-:-:S04]  /*8980*/  @!P2 IADD3 R18, P4, P3, R13, R4, R252 ;  /* 0x000000040d12a210 */ /* 0x000fc80007b9e0fc */
[----:B------:R-:W-:Y:S02]  /*8990*/  @!P2 IADD3.X R19, R15, R5, R12, P4, P3 ;  /* 0x000000050f13a210 */ /* 0x000fe400027e640c */
[----:B------:R-:W-:Y:S02]  /*89a0*/  ISETP.NE.AND P2, PT, R56, RZ, PT ;  /* 0x000000ff3800720c */ /* 0x000fe40003f45270 */
[----:B------:R-:W-:-:S04]  /*89b0*/  IADD3 R56, R6, 0x3c, RZ ;  /* 0x0000003c06387810 */ /* 0x000fc80007ffe0ff */
[----:B------:R-:W-:Y:S01]  /*89c0*/  ISETP.GT.U32.AND P3, PT, R10, R56, PT ;  /* 0x000000380a00720c */ /* 0x000fe20003f64070 */
[----:B------:R-:W-:Y:S02]  /*89d0*/  IMAD.MOV.U32 R6, RZ, RZ, R16 ;  /* 0x000000ffff067224 */ /* 0x000fe400078e0010 */
[----:B------:R-:W-:Y:S01]  /*89e0*/  IMAD.MOV.U32 R10, RZ, RZ, R17 ;  /* 0x000000ffff0a7224 */ /* 0x000fe200078e0011 */
[----:B------:R-:W-:Y:S01]  /*89f0*/  P2R R61, PR, RZ, 0x8 ;  /* 0x00000008ff3d7803 */ /* 0x000fe20000000000 */
[----:B------:R0:W-:Y:S07]  /*8a00*/  STG.E.64.SYS [R246], R62 ;  /* 0x0000003ef6007386 */ /* 0x0001ee000010eb00 */
[----:B---3--:R-:W-:-:S04]  /*8a10*/  @!P3 IMAD.IADD R4, R235, 0x1, R7 ;  /* 0x00000001eb04b824 */ /* 0x008fc800078e0207 */
[----:B------:R-:W-:-:S07]  /*8a20*/  @!P3 IMAD.WIDE.U32 R4, R4, 0x20, R2 ;  /* 0x000000200404b825 */ /* 0x000fce00078e0002 */
[----:B------:R-:W-:-:S04]  /*8a30*/  @!P3 IADD3 R16, P5, P4, R13, R4, R252 ;  /* 0x000000040d10b210 */ /* 0x000fc80007cbe0fc */
[----:B------:R-:W-:-:S08]  /*8a40*/  @!P3 IADD3.X R17, R15, R5, R12, P5, P4 ;  /* 0x000000050f11b210 */ /* 0x000fd00002fe840c */
[----:B------:R-:W-:Y:S02]  /*8a50*/  ISETP.GT.U32.AND P4, PT, R11, R56, PT ;  /* 0x000000380b00720c */ /* 0x000fe40003f84070 */
[----:B------:R-:W-:Y:S02]  /*8a60*/  ISETP.NE.AND P3, PT, R10, RZ, PT ;  /* 0x000000ff0a00720c */ /* 0x000fe40003f65270 */
[----:B------:R-:W-:-:S08]  /*8a70*/  IADD3 R10, R0, 0x3c, RZ ;  /* 0x0000003c000a7810 */ /* 0x000fd00007ffe0ff */
[----:B------:R-:W-:Y:S02]  /*8a80*/  @!P4 IADD3 R4, R235, 0x2, R7 ;  /* 0x00000002eb04c810 */ /* 0x000fe40007ffe007 */
[----:B------:R-:W-:-:S03]  /*8a90*/  ISETP.GT.U32.AND P1, PT, R10, R57, PT ;  /* 0x000000390a00720c */ /* 0x000fc60003f24070 */
[----:B------:R-:W-:Y:S02]  /*8aa0*/  @!P4 IMAD.WIDE.U32 R4, R4, 0x20, R2 ;  /* 0x000000200404c825 */ /* 0x000fe400078e0002 */
[----:B0-----:R-:W-:Y:S02]  /*8ab0*/  IMAD.MOV.U32 R247, RZ, RZ, R14 ;  /* 0x000000fffff77224 */ /* 0x001fe400078e000e */
[----:B------:R-:W-:-:S03]  /*8ac0*/  IMAD.IADD R14, R9, 0x1, R10 ;  /* 0x00000001090e7824 */ /* 0x000fc600078e020a */
[----:B------:R-:W-:Y:S01]  /*8ad0*/  @!P4 IADD3 R4, P6, P5, R13, R4, R252 ;  /* 0x000000040d04c210 */ /* 0x000fe20007dde0fc */
[----:B------:R-:W-:Y:S01]  /*8ae0*/  IMAD.MOV.U32 R11, RZ, RZ, R59 ;  /* 0x000000ffff0b7224 */ /* 0x000fe200078e003b */
[----:B------:R-:W-:Y:S02]  /*8af0*/  P2R R59, PR, RZ, 0x10 ;  /* 0x00000010ff3b7803 */ /* 0x000fe40000000000 */
[----:B------:R-:W-:Y:S02]  /*8b00*/  @!P4 IADD3.X R5, R15, R5, R12, P6, P5 ;  /* 0x000000050f05c210 */ /* 0x000fe400037ea40c */
[----:B------:R-:W-:Y:S01]  /*8b10*/  ISETP.NE.AND P4, PT, R6, RZ, PT ;  /* 0x000000ff0600720c */ /* 0x000fe20003f85270 */
[----:B------:R-:W-:-:S07]  /*8b20*/  @!P1 IMAD.WIDE.U32 R6, R14, 0x20, R2 ;  /* 0x000000200e069825 */ /* 0x000fce00078e0002 */
[----:B------:R-:W-:Y:S02]  /*8b30*/  @!P1 IADD3 R6, P6, P5, R13, R6, R252 ;  /* 0x000000060d069210 */ /* 0x000fe40007dde0fc */
[----:B------:R-:W-:Y:S02]  /*8b40*/  IADD3 R0, R0, 0x3e, RZ ;  /* 0x0000003e00007810 */ /* 0x000fe40007ffe0ff */
[----:B------:R-:W-:-:S08]  /*8b50*/  @!P1 IADD3.X R7, R15, R7, R12, P6, P5 ;  /* 0x000000070f079210 */ /* 0x000fd000037ea40c */
[----:B------:R-:W-:-:S12]  /*8b60*/  ISETP.GT.U32.AND P5, PT, R0, R57, PT ;  /* 0x000000390000720c */ /* 0x000fd80003fa4070 */
[----:B------:R-:W-:-:S05]  /*8b70*/  @!P5 IADD3 R8, R8, 0xe, RZ ;  /* 0x0000000e0808d810 */ /* 0x000fca0007ffe0ff */
[----:B------:R-:W-:-:S07]  /*8b80*/  @!P5 IMAD.WIDE.U32 R8, R8, 0x20, R2 ;  /* 0x000000200808d825 */ /* 0x000fce00078e0002 */
[----:B------:R-:W-:-:S04]  /*8b90*/  @!P5 IADD3 R8, P0, P6, R13, R8, R252 ;  /* 0x000000080d08d210 */ /* 0x000fc80007e1e0fc */
[----:B------:R-:W-:-:S08]  /*8ba0*/  @!P5 IADD3.X R9, R15, R9, R12, P0, P6 ;  /* 0x000000090f09d210 */ /* 0x000fd000007ec40c */
[----:B------:R-:W-:Y:S02]  /*8bb0*/  ISETP.GT.U32.AND P6, PT, R10, R56, PT ;  /* 0x000000380a00720c */ /* 0x000fe40003fc4070 */
[----:B------:R-:W-:Y:S02]  /*8bc0*/  P2R R57, PR, RZ, 0x20 ;  /* 0x00000020ff397803 */ /* 0x000fe40000000000 */
[----:B------:R-:W-:-:S08]  /*8bd0*/  ISETP.NE.AND P5, PT, R11, RZ, PT ;  /* 0x000000ff0b00720c */ /* 0x000fd00003fa5270 */
[----:B------:R-:W-:-:S04]  /*8be0*/  @!P6 IMAD.IADD R10, R235, 0x1, R14 ;  /* 0x00000001eb0ae824 */ /* 0x000fc800078e020e */
[----:B------:R-:W-:Y:S02]  /*8bf0*/  @!P6 IMAD.WIDE.U32 R10, R10, 0x20, R2 ;  /* 0x000000200a0ae825 */ /* 0x000fe400078e0002 */
[----:B------:R-:W-:Y:S01]  /*8c00*/  IMAD.MOV.U32 R246, RZ, RZ, R58 ;  /* 0x000000fffff67224 */ /* 0x000fe200078e003a */
[----:B------:R-:W-:-:S04]  /*8c10*/  P2R R58, PR, RZ, 0x2 ;  /* 0x00000002ff3a7803 */ /* 0x000fc80000000000 */
[----:B------:R-:W-:-:S04]  /*8c20*/  @!P6 IADD3 R10, P1, P0, R13, R10, R252 ;  /* 0x0000000a0d0ae210 */ /* 0x000fc8000783e0fc */
[----:B------:R-:W-:-:S08]  /*8c30*/  @!P6 IADD3.X R11, R15, R11, R12, P1, P0 ;  /* 0x0000000b0f0be210 */ /* 0x000fd00000fe040c */
[----:B------:R-:W-:Y:S02]  /*8c40*/  ISETP.NE.AND P1, PT, R60, RZ, PT ;  /* 0x000000ff3c00720c */ /* 0x000fe40003f25270 */
[----:B------:R-:W-:Y:S02]  /*8c50*/  P2R R60, PR, RZ, 0x40 ;  /* 0x00000040ff3c7803 */ /* 0x000fe40000000000 */
[----:B------:R-:W-:Y:S01]  /*8c60*/  ISETP.NE.AND P6, PT, R247, RZ, PT ;  /* 0x000000fff700720c */ /* 0x000fe20003fc5270 */
[----:B------:R0:W-:Y:S04]  /*8c70*/  STG.E.64.SYS [R136], R64 ;  /* 0x0000004088007386 */ /* 0x0001e8000010eb00 */
[----:B------:R1:W-:Y:S04]  /*8c80*/  STG.E.64.SYS [R140], R68 ;  /* 0x000000448c007386 */ /* 0x0003e8000010eb00 */
[----:B------:R-:W-:Y:S04]  /*8c90*/  STG.E.64.SYS [R138], R66 ;  /* 0x000000428a007386 */ /* 0x000fe8000010eb00 */
[----:B------:R-:W-:Y:S04]  /*8ca0*/  STG.E.64.SYS [R250], R70 ;  /* 0x00000046fa007386 */ /* 0x000fe8000010eb00 */
[----:B------:R-:W-:Y:S01]  /*8cb0*/  @!P6 STG.E.64.SYS [R248], R72 ;  /* 0x00000048f800e386 */ /* 0x000fe2000010eb00 */
[----:B------:R-:W-:-:S03]  /*8cc0*/  ISETP.NE.AND P6, PT, R142, RZ, PT ;  /* 0x000000ff8e00720c */ /* 0x000fc60003fc5270 */
[----:B------:R2:W-:Y:S04]  /*8cd0*/  @!P5 STG.E.64.SYS [R244], R76 ;  /* 0x0000004cf400d386 */ /* 0x0005e8000010eb00 */
[----:B------:R2:W-:Y:S01]  /*8ce0*/  @!P4 STG.E.64.SYS [R242], R74 ;  /* 0x0000004af200c386 */ /* 0x0005e2000010eb00 */
[----:B------:R-:W-:-:S03]  /*8cf0*/  ISETP.NE.AND P0, PT, R246, RZ, PT ;  /* 0x000000fff600720c */ /* 0x000fc60003f05270 */
[----:B0-----:R-:W3:Y:S04]  /*8d00*/  LDL.LU.64 R136, [R1+0x88] ;  /* 0x0000880001887983 */ /* 0x001ee80000300a00 */
[----:B-1----:R-:W3:Y:S01]  /*8d10*/  LDL.LU.64 R140, [R1+0x80] ;  /* 0x00008000018c7983 */ /* 0x002ee20000300a00 */
[----:B--2---:R-:W-:Y:S02]  /*8d20*/  P2R R77, PR, RZ, 0x40 ;  /* 0x00000040ff4d7803 */ /* 0x004fe40000000000 */
[----:B------:R-:W-:Y:S01]  /*8d30*/  ISETP.NE.AND P6, PT, R143, RZ, PT ;  /* 0x000000ff8f00720c */ /* 0x000fe20003fc5270 */
[----:B------:R0:W-:Y:S03]  /*8d40*/  @!P3 STG.E.64.SYS [R240], R78 ;  /* 0x0000004ef000b386 */ /* 0x0001e6000010eb00 */
[----:B------:R-:W-:Y:S01]  /*8d50*/  P2R R76, PR, RZ, 0x40 ;  /* 0x00000040ff4c7803 */ /* 0x000fe20000000000 */
[----:B------:R-:W0:Y:S01]  /*8d60*/  LDL.LU.64 R138, [R1+0x78] ;  /* 0x00007800018a7983 */ /* 0x000e220000300a00 */
[----:B------:R-:W-:-:S03]  /*8d70*/  ISETP.NE.AND P6, PT, R144, RZ, PT ;  /* 0x000000ff9000720c */ /* 0x000fc60003fc5270 */
[----:B------:R0:W-:Y:S01]  /*8d80*/  @!P2 STG.E.64.SYS [R238], R80 ;  /* 0x00000050ee00a386 */ /* 0x0001e2000010eb00 */
[----:B------:R-:W-:Y:S02]  /*8d90*/  P2R R75, PR, RZ, 0x40 ;  /* 0x00000040ff4b7803 */ /* 0x000fe40000000000 */
[----:B------:R-:W-:Y:S01]  /*8da0*/  ISETP.NE.AND P6, PT, R145, RZ, PT ;  /* 0x000000ff9100720c */ /* 0x000fe20003fc5270 */
[----:B------:R0:W-:Y:S03]  /*8db0*/  @!P1 STG.E.64.SYS [R236], R176 ;  /* 0x000000b0ec009386 */ /* 0x0001e6000010eb00 */
[----:B------:R-:W-:Y:S01]  /*8dc0*/  P2R R74, PR, RZ, 0x40 ;  /* 0x00000040ff4a7803 */ /* 0x000fe20000000000 */
[----:B------:R-:W0:Y:S01]  /*8dd0*/  LDL.LU R142, [R1+0x70] ;  /* 0x00007000018e7983 */ /* 0x000e220000300800 */
[----:B------:R-:W-:-:S03]  /*8de0*/  ISETP.NE.AND P6, PT, R148, RZ, PT ;  /* 0x000000ff9400720c */ /* 0x000fc60003fc5270 */
[----:B------:R0:W-:Y:S01]  /*8df0*/  @!P0 STG.E.64.SYS [R232], R82 ;  /* 0x00000052e8008386 */ /* 0x0001e2000010eb00 */
[----:B------:R-:W-:Y:S02]  /*8e00*/  P2R R73, PR, RZ, 0x40 ;  /* 0x00000040ff497803 */ /* 0x000fe40000000000 */
[----:B------:R-:W-:Y:S01]  /*8e10*/  ISETP.NE.AND P6, PT, R149, RZ, PT ;  /* 0x000000ff9500720c */ /* 0x000fe20003fc5270 */
[----:B------:R-:W0:Y:S03]  /*8e20*/  LDL.LU R143, [R1+0x6c] ;  /* 0x00006c00018f7983 */ /* 0x000e260000300800 */
[----:B------:R-:W-:Y:S01]  /*8e30*/  P2R R72, PR, RZ, 0x40 ;  /* 0x00000040ff487803 */ /* 0x000fe20000000000 */
[----:B------:R-:W0:Y:S01]  /*8e40*/  LDL.LU R144, [R1+0x68] ;  /* 0x0000680001907983 */ /* 0x000e220000300800 */
[----:B------:R-:W-:Y:S02]  /*8e50*/  ISETP.NE.AND P6, PT, R146, RZ, PT ;  /* 0x000000ff9200720c */ /* 0x000fe40003fc5270 */
[----:B------:R-:W-:Y:S01]  /*8e60*/  ISETP.NE.AND P5, PT, R159, RZ, PT ;  /* 0x000000ff9f00720c */ /* 0x000fe20003fa5270 */
[----:B------:R-:W0:Y:S01]  /*8e70*/  LDL.LU R145, [R1+0x64] ;  /* 0x0000640001917983 */ /* 0x000e220000300800 */
[----:B------:R-:W-:-:S02]  /*8e80*/  P2R R71, PR, RZ, 0x40 ;  /* 0x00000040ff477803 */ /* 0x000fc40000000000 */
        /* <DEDUP_REMOVED lines=38> */
[----:B------:R-:W0:Y:S04]  /*90f0*/  LDL.LU R158, [R1+0x30] ;  /* 0x00003000019e7983 */ /* 0x000e280000300800 */
[----:B------:R-:W0:Y:S04]  /*9100*/  LDL.LU R161, [R1+0x24] ;  /* 0x0000240001a17983 */ /* 0x000e280000300800 */
[----:B------:R-:W0:Y:S04]  /*9110*/  LDL.LU R184, [R1+0x20] ;  /* 0x0000200001b87983 */ /* 0x000e280000300800 */
[----:B------:R0:W-:Y:S01]  /*9120*/  @!P6 STG.E.64.SYS [R230], R178 ;  /* 0x000000b2e600e386 */ /* 0x0001e2000010eb00 */
[----:B------:R-:W-:-:S03]  /*9130*/  ISETP.NE.AND P6, PT, R62, RZ, PT ;  /* 0x000000ff3e00720c */ /* 0x000fc60003fc5270 */
[----:B------:R-:W0:Y:S04]  /*9140*/  LDL.LU R185, [R1+0x1c] ;  /* 0x00001c0001b97983 */ /* 0x000e280000300800 */
[----:B------:R-:W0:Y:S05]  /*9150*/  LDL.LU R162, [R1+0x18] ;  /* 0x0000180001a27983 */ /* 0x000e2a0000300800 */
[----:B------:R0:W-:Y:S01]  /*9160*/  @!P6 STG.E.64.SYS [R228], R84 ;  /* 0x00000054e400e386 */ /* 0x0001e2000010eb00 */
[----:B------:R-:W-:-:S12]  /*9170*/  ISETP.NE.AND P6, PT, R63, RZ, PT ;  /* 0x000000ff3f00720c */ /* 0x000fd80003fc5270 */
        /* <DEDUP_REMOVED lines=13> */
[----:B------:R-:W-:-:S03]  /*9250*/  ISETP.NE.AND P6, PT, R70, RZ, PT ;  /* 0x000000ff4600720c */ /* 0x000fc60003fc5270 */
[----:B------:R0:W-:Y:S04]  /*9260*/  STG.E.64.SYS [R212], R96 ;  /* 0x00000060d4007386 */ /* 0x0001e8000010eb00 */
[----:B------:R0:W-:Y:S04]  /*9270*/  STG.E.64.SYS [R210], R100 ;  /* 0x00000064d2007386 */ /* 0x0001e8000010eb00 */
[----:B------:R0:W-:Y:S04]  /*9280*/  STG.E.64.SYS [R208], R98 ;  /* 0x00000062d0007386 */ /* 0x0001e8000010eb00 */
[----:B------:R0:W-:Y:S04]  /*9290*/  STG.E.64.SYS [R206], R102 ;  /* 0x00000066ce007386 */ /* 0x0001e8000010eb00 */
[----:B------:R0:W-:Y:S04]  /*92a0*/  STG.E.64.SYS [R204], R104 ;  /* 0x00000068cc007386 */ /* 0x0001e8000010eb00 */
[----:B------:R0:W-:Y:S04]  /*92b0*/  STG.E.64.SYS [R202], R108 ;  /* 0x0000006cca007386 */ /* 0x0001e8000010eb00 */
[----:B------:R0:W-:Y:S04]  /*92c0*/  STG.E.64.SYS [R200], R106 ;  /* 0x0000006ac8007386 */ /* 0x0001e8000010eb00 */
[----:B------:R0:W-:Y:S04]  /*92d0*/  STG.E.64.SYS [R198], R110 ;  /* 0x0000006ec6007386 */ /* 0x0001e8000010eb00 */
        /* <DEDUP_REMOVED lines=14> */
[----:B------:R0:W-:Y:S04]  /*93c0*/  @!P6 STG.E.64.SYS [R54], R182 ;  /* 0x000000b63600e386 */ /* 0x0001e8000010eb00 */
[----:B------:R0:W-:Y:S04]  /*93d0*/  @!P5 STG.E.64.SYS [R52], R124 ;  /* 0x0000007c3400d386 */ /* 0x0001e8000010eb00 */
[----:B------:R0:W-:Y:S04]  /*93e0*/  @!P4 STG.E.64.SYS [R50], R128 ;  /* 0x000000803200c386 */ /* 0x0001e8000010eb00 */
[----:B------:R0:W-:Y:S04]  /*93f0*/  @!P3 STG.E.64.SYS [R48], R126 ;  /* 0x0000007e3000b386 */ /* 0x0001e8000010eb00 */
[----:B------:R0:W-:Y:S04]  /*9400*/  @!P2 STG.E.64.SYS [R46], R130 ;  /* 0x000000822e00a386 */ /* 0x0001e8000010eb00 */
[----:B------:R0:W-:Y:S04]  /*9410*/  @!P1 STG.E.64.SYS [R44], R132 ;  /* 0x000000842c009386 */ /* 0x0001e8000010eb00 */
[----:B------:R0:W-:Y:S01]  /*9420*/  @!P0 STG.E.64.SYS [R42], R172 ;  /* 0x000000ac2a008386 */ /* 0x0001e2000010eb00 */
[----:B------:R-:W-:-:S02]  /*9430*/  ISETP.NE.AND P0, PT, R187, RZ, PT ;  /* 0x000000ffbb00720c */ /* 0x000fc40003f05270 */
[----:B------:R-:W-:Y:S01]  /*9440*/  ISETP.NE.AND P1, PT, R163, RZ, PT ;  /* 0x000000ffa300720c */ /* 0x000fe20003f25270 */
[----:B------:R0:W4:Y:S04]  /*9450*/  LDL.LU R187, [R1+0x10] ;  /* 0x0000100001bb7983 */ /* 0x0001280000300800 */
[----:B------:R-:W2:Y:S05]  /*9460*/  LDL.LU R163, [R1+0x14] ;  /* 0x0000140001a37983 */ /* 0x000eaa0000300800 */
[----:B------:R1:W-:Y:S01]  /*9470*/  @!P0 STG.E.64.SYS [R40], R134 ;  /* 0x0000008628008386 */ /* 0x0003e2000010eb00 */
[----:B------:R-:W-:-:S03]  /*9480*/  ISETP.NE.AND P0, PT, R186, RZ, PT ;  /* 0x000000ffba00720c */ /* 0x000fc60003f05270 */
[----:B------:R1:W4:Y:S04]  /*9490*/  LDL.LU R186, [R1+0xc] ;  /* 0x00000c0001ba7983 */ /* 0x0003280000300800 */
[----:B------:R1:W-:Y:S01]  /*94a0*/  @!P1 STG.E.64.SYS [R38], R174 ;  /* 0x000000ae26009386 */ /* 0x0003e2000010eb00 */
[----:B------:R-:W-:-:S03]  /*94b0*/  ISETP.NE.AND P2, PT, R234, RZ, PT ;  /* 0x000000ffea00720c */ /* 0x000fc60003f45270 */
[----:B---3--:R1:W-:Y:S01]  /*94c0*/  STG.E.64.SYS [R36], R136 ;  /* 0x0000008824007386 */ /* 0x0083e2000010eb00 */
[----:B------:R-:W-:-:S03]  /*94d0*/  ISETP.NE.AND P3, PT, R61, RZ, PT ;  /* 0x000000ff3d00720c */ /* 0x000fc60003f65270 */
[----:B------:R1:W-:Y:S01]  /*94e0*/  STG.E.64.SYS [R34], R140 ;  /* 0x0000008c22007386 */ /* 0x0003e2000010eb00 */
[----:B------:R-:W-:-:S03]  /*94f0*/  ISETP.NE.AND P4, PT, R59, RZ, PT ;  /* 0x000000ff3b00720c */ /* 0x000fc60003f85270 */
[----:B0-----:R1:W-:Y:S01]  /*9500*/  STG.E.64.SYS [R32], R138 ;  /* 0x0000008a20007386 */ /* 0x0013e2000010eb00 */
[----:B------:R-:W-:-:S03]  /*9510*/  ISETP.NE.AND P1, PT, R58, RZ, PT ;  /* 0x000000ff3a00720c */ /* 0x000fc60003f25270 */
[----:B------:R1:W-:Y:S01]  /*9520*/  STG.E.64.SYS [R30], R142 ;  /* 0x0000008e1e007386 */ /* 0x0003e2000010eb00 */
[----:B------:R-:W-:-:S03]  /*9530*/  ISETP.NE.AND P5, PT, R57, RZ, PT ;  /* 0x000000ff3900720c */ /* 0x000fc60003fa5270 */
[----:B------:R1:W-:Y:S01]  /*9540*/  STG.E.64.SYS [R28], R144 ;  /* 0x000000901c007386 */ /* 0x0003e2000010eb00 */
[----:B------:R-:W-:-:S03]  /*9550*/  ISETP.NE.AND P6, PT, R60, RZ, PT ;  /* 0x000000ff3c00720c */ /* 0x000fc60003fc5270 */
[----:B------:R1:W-:Y:S04]  /*9560*/  STG.E.64.SYS [R26], R148 ;  /* 0x000000941a007386 */ /* 0x0003e8000010eb00 */
[----:B------:R1:W-:Y:S04]  /*9570*/  STG.E.64.SYS [R24], R146 ;  /* 0x0000009218007386 */ /* 0x0003e8000010eb00 */
[----:B------:R1:W-:Y:S04]  /*9580*/  STG.E.64.SYS [R22], R150 ;  /* 0x0000009616007386 */ /* 0x0003e8000010eb00 */
[----:B------:R1:W-:Y:S01]  /*9590*/  @!P0 STG.E.64.SYS [R20], R152 ;  /* 0x0000009814008386 */ /* 0x0003e2000010eb00 */
[----:B------:R-:W-:-:S03]  /*95a0*/  ISETP.GT.U32.AND P0, PT, R0, R56, PT ;  /* 0x000000380000720c */ /* 0x000fc60003f04070 */
[----:B------:R1:W-:Y:S04]  /*95b0*/  @!P2 STG.E.64.SYS [R18], R156 ;  /* 0x0000009c1200a386 */ /* 0x0003e8000010eb00 */
[----:B------:R1:W-:Y:S04]  /*95c0*/  @!P3 STG.E.64.SYS [R16], R154 ;  /* 0x0000009a1000b386 */ /* 0x0003e8000010eb00 */
[----:B------:R1:W-:Y:S04]  /*95d0*/  @!P4 STG.E.64.SYS [R4], R158 ;  /* 0x0000009e0400c386 */ /* 0x0003e8000010eb00 */
[----:B------:R1:W-:Y:S04]  /*95e0*/  @!P1 STG.E.64.SYS [R6], R160 ;  /* 0x000000a006009386 */ /* 0x0003e8000010eb00 */
[----:B------:R1:W-:Y:S04]  /*95f0*/  @!P5 STG.E.64.SYS [R8], R184 ;  /* 0x000000b80800d386 */ /* 0x0003e8000010eb00 */
[----:B--2---:R1:W-:Y:S01]  /*9600*/  @!P6 STG.E.64.SYS [R10], R162 ;  /* 0x000000a20a00e386 */ /* 0x0043e2000010eb00 */
[----:B------:R-:W-:Y:S05]  /*9610*/  @P0 EXIT ;  /* 0x000000000000094d */ /* 0x000fea0003800000 */
[----:B-1----:R-:W-:-:S05]  /*9620*/  IADD3 R5, R235, 0x2, R14 ;  /* 0x00000002eb057810 */ /* 0x002fca0007ffe00e */
[----:B------:R-:W-:-:S07]  /*9630*/  IMAD.WIDE.U32 R2, R5, 0x20, R2 ;  /* 0x0000002005027825 */ /* 0x000fce00078e0002 */
[----:B------:R-:W-:-:S04]  /*9640*/  IADD3 R2, P0, P1, R13, R2, R252 ;  /* 0x000000020d027210 */ /* 0x000fc8000791e0fc */
[----:B------:R-:W-:-:S08]  /*9650*/  IADD3.X R3, R15, R3, R12, P0, P1 ;  /* 0x000000030f037210 */ /* 0x000fd000007e240c */
[----:B----4-:R-:W-:Y:S01]  /*9660*/  STG.E.64.SYS [R2], R186 ;  /* 0x000000ba02007386 */ /* 0x010fe2000010eb00 */
[----:B------:R-:W-:Y:S05]  /*9670*/  EXIT ;  /* 0x000000000000794d */ /* 0x000fea0003800000 */
        .weak           $correlate$__cuda_sm20_sqrt_rn_f32_slowpath
        .type           $correlate$__cuda_sm20_sqrt_rn_f32_slowpath,@function
        .size           $correlate$__cuda_sm20_sqrt_rn_f32_slowpath,(.L_x_28 - $correlate$__cuda_sm20_sqrt_rn_f32_slowpath)
$correlate$__cuda_sm20_sqrt_rn_f32_slowpath:
[----:B------:R-:W-:-:S12]  /*9680*/  LOP3.LUT P0, RZ, R0, 0x7fffffff, RZ, 0xc0, !PT ;  /* 0x7fffffff00ff7812 */ /* 0x000fd8000780c0ff */
[----:B------:R-:W-:Y:S01]  /*9690*/  @!P0 IMAD.MOV.U32 R2, RZ, RZ, R0 ;  /* 0x000000ffff028224 */ /* 0x000fe200078e0000 */
[----:B------:R-:W-:Y:S07]  /*96a0*/  @!P0 BRA `(.L_x_26) ;  /* 0x0000011000008947 */ /* 0x000fee0003800000 */
[----:B------:R-:W-:-:S12]  /*96b0*/  FSETP.GEU.FTZ.AND P0, PT, R0, RZ, PT ;  /* 0x000000ff0000720b */ /* 0x000fd80003f1e000 */
[----:B------:R-:W-:Y:S01]  /*96c0*/  @!P0 IMAD.MOV.U32 R2, RZ, RZ, 0x7fffffff ;  /* 0x7fffffffff028424 */ /* 0x000fe200078e00ff */
[----:B------:R-:W-:Y:S07]  /*96d0*/  @!P0 BRA `(.L_x_26) ;  /* 0x000000e000008947 */ /* 0x000fee0003800000 */
[----:B------:R-:W-:-:S12]  /*96e0*/  FSETP.GTU.FTZ.AND P0, PT, |R0|, +INF , PT ;  /* 0x7f8000000000780b */ /* 0x000fd80003f1c200 */
[----:B------:R-:W-:Y:S01]  /*96f0*/  @P0 FADD.FTZ R2, R0, 1 ;  /* 0x3f80000000020421 */ /* 0x000fe20000010000 */
[----:B------:R-:W-:Y:S07]  /*9700*/  @P0 BRA `(.L_x_26) ;  /* 0x000000b000000947 */ /* 0x000fee0003800000 */
[----:B------:R-:W-:-:S12]  /*9710*/  FSETP.NEU.FTZ.AND P0, PT, |R0|, +INF , PT ;  /* 0x7f8000000000780b */ /* 0x000fd80003f1d200 */
[----:B------:R-:W-:Y:S01]  /*9720*/  @!P0 IMAD.MOV.U32 R2, RZ, RZ, R0 ;  /* 0x000000ffff028224 */ /* 0x000fe200078e0000 */
[----:B------:R-:W-:Y:S07]  /*9730*/  @!P0 BRA `(.L_x_26) ;  /* 0x0000008000008947 */ /* 0x000fee0003800000 */
[----:B------:R-:W-:-:S06]  /*9740*/  FFMA R0, R0, 1.84467440737095516160e+19, RZ ;  /* 0x5f80000000007823 */ /* 0x000fcc00000000ff */
[----:B------:R-:W0:Y:S02]  /*9750*/  MUFU.RSQ R3, R0 ;  /* 0x0000000000037308 */ /* 0x000e240000001400 */
[----:B0-----:R-:W-:Y:S02]  /*9760*/  FMUL.FTZ R5, R0, R3 ;  /* 0x0000000300057220 */ /* 0x001fe40000410000 */
[----:B------:R-:W-:Y:S02]  /*9770*/  FMUL.FTZ R3, R3, 0.5 ;  /* 0x3f00000003037820 */ /* 0x000fe40000410000 */
[----:B------:R-:W-:-:S04]  /*9780*/  FADD.FTZ R2, -R5, -RZ ;  /* 0x800000ff05027221 */ /* 0x000fc80000010100 */
[----:B------:R-:W-:-:S04]  /*9790*/  FFMA R2, R5, R2, R0 ;  /* 0x0000000205027223 */ /* 0x000fc80000000000 */
[----:B------:R-:W-:-:S04]  /*97a0*/  FFMA R2, R2, R3, R5 ;  /* 0x0000000302027223 */ /* 0x000fc80000000005 */
[----:B------:R-:W-:-:S08]  /*97b0*/  FMUL.FTZ R2, R2, 2.3283064365386962891e-10 ;  /* 0x2f80000002027820 */ /* 0x000fd00000410000 */
.L_x_26:
[----:B------:R-:W-:Y:S02]  /*97c0*/  IMAD.MOV.U32 R0, RZ, RZ, R2 ;  /* 0x000000ffff007224 */ /* 0x000fe400078e0002 */
[----:B------:R-:W-:Y:S02]  /*97d0*/  IMAD.MOV.U32 R2, RZ, RZ, R4 ;  /* 0x000000ffff027224 */ /* 0x000fe400078e0004 */
[----:B------:R-:W-:-:S06]  /*97e0*/  IMAD.MOV.U32 R3, RZ, RZ, 0x0 ;  /* 0x00000000ff037424 */ /* 0x000fcc00078e00ff */
[----:B------:R-:W-:Y:S05]  /*97f0*/  RET.REL.NODEC R2 `(correlate) ;  /* 0xffff680002007950 */ /* 0x000fea0003c3ffff */
.L_x_27:
[----:B------:R-:W-:-:S00]  /*9800*/  BRA `(.L_x_27) ;  /* 0xfffffff000007947 */ /* 0x000fc0000383ffff */
[----:B------:R-:W-:-:S00]  /*9810*/  NOP ;  /* 0x0000000000007918 */ /* 0x000fc00000000000 */
[----:B------:R-:W-:-:S00]  /*9820*/  NOP ;  /* 0x0000000000007918 */ /* 0x000fc00000000000 */
[----:B------:R-:W-:-:S00]  /*9830*/  NOP ;  /* 0x0000000000007918 */ /* 0x000fc00000000000 */
[----:B------:R-:W-:-:S00]  /*9840*/  NOP ;  /* 0x0000000000007918 */ /* 0x000fc00000000000 */
[----:B------:R-:W-:-:S00]  /*9850*/  NOP ;  /* 0x0000000000007918 */ /* 0x000fc00000000000 */
[----:B------:R-:W-:-:S00]  /*9860*/  NOP ;  /* 0x0000000000007918 */ /* 0x000fc00000000000 */
[----:B------:R-:W-:-:S00]  /*9870*/  NOP ;  /* 0x0000000000007918 */ /* 0x000fc00000000000 */
.L_x_28:


//--------------------- .nv.shared.correlate      --------------------------
	.section	.nv.shared.correlate,"aw",@nobits
	.align	8
.nv.shared.correlate:
	.zero		12288
